//
// Generated by NVIDIA NVVM Compiler
//
// Compiler Build ID: CL-36424714
// Cuda compilation tools, release 13.0, V13.0.88
// Based on NVVM 20.0.0
//

.version 9.0
.target sm_100
.address_size 64

	// .globl	_Z8set_varsii
.extern .func  (.param .b32 func_retval0) vprintf
(
	.param .b64 vprintf_param_0,
	.param .b64 vprintf_param_1
)
;
.global .align 4 .u32 d_N;
.global .align 4 .u32 d_R;
.global .align 1 .b8 $str[9] = {37, 100, 58, 32, 32, 37, 100, 10};

.visible .entry _Z8set_varsii(
	.param .u32 _Z8set_varsii_param_0,
	.param .u32 _Z8set_varsii_param_1
)
{
	.reg .b32 	%r<3>;

	ld.param.u32 	%r1, [_Z8set_varsii_param_0];
	ld.param.u32 	%r2, [_Z8set_varsii_param_1];
	st.global.u32 	[d_N], %r1;
	st.global.u32 	[d_R], %r2;
	ret;

}
	// .globl	_Z15get_req_per_facPiS_P11request_stri
.visible .entry _Z15get_req_per_facPiS_P11request_stri(
	.param .u64 .ptr .align 1 _Z15get_req_per_facPiS_P11request_stri_param_0,
	.param .u64 .ptr .align 1 _Z15get_req_per_facPiS_P11request_stri_param_1,
	.param .u64 .ptr .align 1 _Z15get_req_per_facPiS_P11request_stri_param_2,
	.param .u32 _Z15get_req_per_facPiS_P11request_stri_param_3
)
{
	.reg .pred 	%p<2>;
	.reg .b32 	%r<11>;
	.reg .b64 	%rd<13>;

	ld.param.u64 	%rd1, [_Z15get_req_per_facPiS_P11request_stri_param_0];
	ld.param.u64 	%rd2, [_Z15get_req_per_facPiS_P11request_stri_param_1];
	ld.param.u64 	%rd3, [_Z15get_req_per_facPiS_P11request_stri_param_2];
	ld.param.u32 	%r2, [_Z15get_req_per_facPiS_P11request_stri_param_3];
	mov.u32 	%r3, %ctaid.x;
	mov.u32 	%r4, %ntid.x;
	mov.u32 	%r5, %tid.x;
	mad.lo.s32 	%r1, %r3, %r4, %r5;
	setp.ge.s32 	%p1, %r1, %r2;
	@%p1 bra 	$L__BB1_2;
	cvta.to.global.u64 	%rd4, %rd3;
	cvta.to.global.u64 	%rd5, %rd2;
	cvta.to.global.u64 	%rd6, %rd1;
	mul.wide.s32 	%rd7, %r1, 20;
	add.s64 	%rd8, %rd4, %rd7;
	ld.global.u32 	%r6, [%rd8+4];
	ld.global.u32 	%r7, [%rd8+8];
	mul.wide.s32 	%rd9, %r6, 4;
	add.s64 	%rd10, %rd5, %rd9;
	ld.global.u32 	%r8, [%rd10];
	add.s32 	%r9, %r8, %r7;
	mul.wide.s32 	%rd11, %r9, 4;
	add.s64 	%rd12, %rd6, %rd11;
	atom.global.add.u32 	%r10, [%rd12], 1;
$L__BB1_2:
	ret;

}
	// .globl	_Z11print_debugPii
.visible .entry _Z11print_debugPii(
	.param .u64 .ptr .align 1 _Z11print_debugPii_param_0,
	.param .u32 _Z11print_debugPii_param_1
)
{
	.local .align 8 .b8 	__local_depot2[8];
	.reg .b64 	%SP;
	.reg .b64 	%SPL;
	.reg .pred 	%p<10>;
	.reg .b32 	%r<138>;
	.reg .b64 	%rd<30>;

	mov.u64 	%SPL, __local_depot2;
	cvta.local.u64 	%SP, %SPL;
	ld.param.u64 	%rd9, [_Z11print_debugPii_param_0];
	ld.param.u32 	%r17, [_Z11print_debugPii_param_1];
	cvta.to.global.u64 	%rd1, %rd9;
	add.u64 	%rd10, %SP, 0;
	add.u64 	%rd2, %SPL, 0;
	setp.lt.s32 	%p1, %r17, 1;
	@%p1 bra 	$L__BB2_13;
	and.b32  	%r1, %r17, 15;
	setp.lt.u32 	%p2, %r17, 16;
	mov.b32 	%r134, 0;
	@%p2 bra 	$L__BB2_4;
	and.b32  	%r134, %r17, 2147483632;
	add.s64 	%rd28, %rd1, 32;
	mov.b32 	%r132, 0;
	mov.u64 	%rd11, $str;
$L__BB2_3:
	.pragma "nounroll";
	ld.global.u32 	%r20, [%rd28+-32];
	st.local.v2.u32 	[%rd2], {%r132, %r20};
	cvta.global.u64 	%rd12, %rd11;
	{ // callseq 0, 0
	.param .b64 param0;
	st.param.b64 	[param0], %rd12;
	.param .b64 param1;
	st.param.b64 	[param1], %rd10;
	.param .b32 retval0;
	call.uni (retval0), 
	vprintf, 
	(
	param0, 
	param1
	);
	ld.param.b32 	%r21, [retval0];
	} // callseq 0
	ld.global.u32 	%r23, [%rd28+-28];
	add.s32 	%r24, %r132, 1;
	st.local.v2.u32 	[%rd2], {%r24, %r23};
	{ // callseq 1, 0
	.param .b64 param0;
	st.param.b64 	[param0], %rd12;
	.param .b64 param1;
	st.param.b64 	[param1], %rd10;
	.param .b32 retval0;
	call.uni (retval0), 
	vprintf, 
	(
	param0, 
	param1
	);
	ld.param.b32 	%r25, [retval0];
	} // callseq 1
	ld.global.u32 	%r27, [%rd28+-24];
	add.s32 	%r28, %r132, 2;
	st.local.v2.u32 	[%rd2], {%r28, %r27};
	{ // callseq 2, 0
	.param .b64 param0;
	st.param.b64 	[param0], %rd12;
	.param .b64 param1;
	st.param.b64 	[param1], %rd10;
	.param .b32 retval0;
	call.uni (retval0), 
	vprintf, 
	(
	param0, 
	param1
	);
	ld.param.b32 	%r29, [retval0];
	} // callseq 2
	ld.global.u32 	%r31, [%rd28+-20];
	add.s32 	%r32, %r132, 3;
	st.local.v2.u32 	[%rd2], {%r32, %r31};
	{ // callseq 3, 0
	.param .b64 param0;
	st.param.b64 	[param0], %rd12;
	.param .b64 param1;
	st.param.b64 	[param1], %rd10;
	.param .b32 retval0;
	call.uni (retval0), 
	vprintf, 
	(
	param0, 
	param1
	);
	ld.param.b32 	%r33, [retval0];
	} // callseq 3
	ld.global.u32 	%r35, [%rd28+-16];
	add.s32 	%r36, %r132, 4;
	st.local.v2.u32 	[%rd2], {%r36, %r35};
	{ // callseq 4, 0
	.param .b64 param0;
	st.param.b64 	[param0], %rd12;
	.param .b64 param1;
	st.param.b64 	[param1], %rd10;
	.param .b32 retval0;
	call.uni (retval0), 
	vprintf, 
	(
	param0, 
	param1
	);
	ld.param.b32 	%r37, [retval0];
	} // callseq 4
	ld.global.u32 	%r39, [%rd28+-12];
	add.s32 	%r40, %r132, 5;
	st.local.v2.u32 	[%rd2], {%r40, %r39};
	{ // callseq 5, 0
	.param .b64 param0;
	st.param.b64 	[param0], %rd12;
	.param .b64 param1;
	st.param.b64 	[param1], %rd10;
	.param .b32 retval0;
	call.uni (retval0), 
	vprintf, 
	(
	param0, 
	param1
	);
	ld.param.b32 	%r41, [retval0];
	} // callseq 5
	ld.global.u32 	%r43, [%rd28+-8];
	add.s32 	%r44, %r132, 6;
	st.local.v2.u32 	[%rd2], {%r44, %r43};
	{ // callseq 6, 0
	.param .b64 param0;
	st.param.b64 	[param0], %rd12;
	.param .b64 param1;
	st.param.b64 	[param1], %rd10;
	.param .b32 retval0;
	call.uni (retval0), 
	vprintf, 
	(
	param0, 
	param1
	);
	ld.param.b32 	%r45, [retval0];
	} // callseq 6
	ld.global.u32 	%r47, [%rd28+-4];
	add.s32 	%r48, %r132, 7;
	st.local.v2.u32 	[%rd2], {%r48, %r47};
	{ // callseq 7, 0
	.param .b64 param0;
	st.param.b64 	[param0], %rd12;
	.param .b64 param1;
	st.param.b64 	[param1], %rd10;
	.param .b32 retval0;
	call.uni (retval0), 
	vprintf, 
	(
	param0, 
	param1
	);
	ld.param.b32 	%r49, [retval0];
	} // callseq 7
	ld.global.u32 	%r51, [%rd28];
	add.s32 	%r52, %r132, 8;
	st.local.v2.u32 	[%rd2], {%r52, %r51};
	{ // callseq 8, 0
	.param .b64 param0;
	st.param.b64 	[param0], %rd12;
	.param .b64 param1;
	st.param.b64 	[param1], %rd10;
	.param .b32 retval0;
	call.uni (retval0), 
	vprintf, 
	(
	param0, 
	param1
	);
	ld.param.b32 	%r53, [retval0];
	} // callseq 8
	ld.global.u32 	%r55, [%rd28+4];
	add.s32 	%r56, %r132, 9;
	st.local.v2.u32 	[%rd2], {%r56, %r55};
	{ // callseq 9, 0
	.param .b64 param0;
	st.param.b64 	[param0], %rd12;
	.param .b64 param1;
	st.param.b64 	[param1], %rd10;
	.param .b32 retval0;
	call.uni (retval0), 
	vprintf, 
	(
	param0, 
	param1
	);
	ld.param.b32 	%r57, [retval0];
	} // callseq 9
	ld.global.u32 	%r59, [%rd28+8];
	add.s32 	%r60, %r132, 10;
	st.local.v2.u32 	[%rd2], {%r60, %r59};
	{ // callseq 10, 0
	.param .b64 param0;
	st.param.b64 	[param0], %rd12;
	.param .b64 param1;
	st.param.b64 	[param1], %rd10;
	.param .b32 retval0;
	call.uni (retval0), 
	vprintf, 
	(
	param0, 
	param1
	);
	ld.param.b32 	%r61, [retval0];
	} // callseq 10
	ld.global.u32 	%r63, [%rd28+12];
	add.s32 	%r64, %r132, 11;
	st.local.v2.u32 	[%rd2], {%r64, %r63};
	{ // callseq 11, 0
	.param .b64 param0;
	st.param.b64 	[param0], %rd12;
	.param .b64 param1;
	st.param.b64 	[param1], %rd10;
	.param .b32 retval0;
	call.uni (retval0), 
	vprintf, 
	(
	param0, 
	param1
	);
	ld.param.b32 	%r65, [retval0];
	} // callseq 11
	ld.global.u32 	%r67, [%rd28+16];
	add.s32 	%r68, %r132, 12;
	st.local.v2.u32 	[%rd2], {%r68, %r67};
	{ // callseq 12, 0
	.param .b64 param0;
	st.param.b64 	[param0], %rd12;
	.param .b64 param1;
	st.param.b64 	[param1], %rd10;
	.param .b32 retval0;
	call.uni (retval0), 
	vprintf, 
	(
	param0, 
	param1
	);
	ld.param.b32 	%r69, [retval0];
	} // callseq 12
	ld.global.u32 	%r71, [%rd28+20];
	add.s32 	%r72, %r132, 13;
	st.local.v2.u32 	[%rd2], {%r72, %r71};
	{ // callseq 13, 0
	.param .b64 param0;
	st.param.b64 	[param0], %rd12;
	.param .b64 param1;
	st.param.b64 	[param1], %rd10;
	.param .b32 retval0;
	call.uni (retval0), 
	vprintf, 
	(
	param0, 
	param1
	);
	ld.param.b32 	%r73, [retval0];
	} // callseq 13
	ld.global.u32 	%r75, [%rd28+24];
	add.s32 	%r76, %r132, 14;
	st.local.v2.u32 	[%rd2], {%r76, %r75};
	{ // callseq 14, 0
	.param .b64 param0;
	st.param.b64 	[param0], %rd12;
	.param .b64 param1;
	st.param.b64 	[param1], %rd10;
	.param .b32 retval0;
	call.uni (retval0), 
	vprintf, 
	(
	param0, 
	param1
	);
	ld.param.b32 	%r77, [retval0];
	} // callseq 14
	ld.global.u32 	%r79, [%rd28+28];
	add.s32 	%r80, %r132, 15;
	st.local.v2.u32 	[%rd2], {%r80, %r79};
	{ // callseq 15, 0
	.param .b64 param0;
	st.param.b64 	[param0], %rd12;
	.param .b64 param1;
	st.param.b64 	[param1], %rd10;
	.param .b32 retval0;
	call.uni (retval0), 
	vprintf, 
	(
	param0, 
	param1
	);
	ld.param.b32 	%r81, [retval0];
	} // callseq 15
	add.s64 	%rd28, %rd28, 64;
	add.s32 	%r132, %r132, 16;
	setp.ne.s32 	%p3, %r132, %r134;
	@%p3 bra 	$L__BB2_3;
$L__BB2_4:
	setp.eq.s32 	%p4, %r1, 0;
	@%p4 bra 	$L__BB2_13;
	and.b32  	%r6, %r17, 7;
	setp.lt.u32 	%p5, %r1, 8;
	@%p5 bra 	$L__BB2_7;
	mul.wide.u32 	%rd14, %r134, 4;
	add.s64 	%rd15, %rd1, %rd14;
	ld.global.u32 	%r83, [%rd15];
	st.local.v2.u32 	[%rd2], {%r134, %r83};
	mov.u64 	%rd16, $str;
	cvta.global.u64 	%rd17, %rd16;
	add.u64 	%rd18, %SP, 0;
	{ // callseq 16, 0
	.param .b64 param0;
	st.param.b64 	[param0], %rd17;
	.param .b64 param1;
	st.param.b64 	[param1], %rd18;
	.param .b32 retval0;
	call.uni (retval0), 
	vprintf, 
	(
	param0, 
	param1
	);
	ld.param.b32 	%r84, [retval0];
	} // callseq 16
	add.s32 	%r86, %r134, 1;
	ld.global.u32 	%r87, [%rd15+4];
	st.local.v2.u32 	[%rd2], {%r86, %r87};
	{ // callseq 17, 0
	.param .b64 param0;
	st.param.b64 	[param0], %rd17;
	.param .b64 param1;
	st.param.b64 	[param1], %rd18;
	.param .b32 retval0;
	call.uni (retval0), 
	vprintf, 
	(
	param0, 
	param1
	);
	ld.param.b32 	%r88, [retval0];
	} // callseq 17
	add.s32 	%r90, %r134, 2;
	ld.global.u32 	%r91, [%rd15+8];
	st.local.v2.u32 	[%rd2], {%r90, %r91};
	{ // callseq 18, 0
	.param .b64 param0;
	st.param.b64 	[param0], %rd17;
	.param .b64 param1;
	st.param.b64 	[param1], %rd18;
	.param .b32 retval0;
	call.uni (retval0), 
	vprintf, 
	(
	param0, 
	param1
	);
	ld.param.b32 	%r92, [retval0];
	} // callseq 18
	add.s32 	%r94, %r134, 3;
	ld.global.u32 	%r95, [%rd15+12];
	st.local.v2.u32 	[%rd2], {%r94, %r95};
	{ // callseq 19, 0
	.param .b64 param0;
	st.param.b64 	[param0], %rd17;
	.param .b64 param1;
	st.param.b64 	[param1], %rd18;
	.param .b32 retval0;
	call.uni (retval0), 
	vprintf, 
	(
	param0, 
	param1
	);
	ld.param.b32 	%r96, [retval0];
	} // callseq 19
	add.s32 	%r98, %r134, 4;
	ld.global.u32 	%r99, [%rd15+16];
	st.local.v2.u32 	[%rd2], {%r98, %r99};
	{ // callseq 20, 0
	.param .b64 param0;
	st.param.b64 	[param0], %rd17;
	.param .b64 param1;
	st.param.b64 	[param1], %rd18;
	.param .b32 retval0;
	call.uni (retval0), 
	vprintf, 
	(
	param0, 
	param1
	);
	ld.param.b32 	%r100, [retval0];
	} // callseq 20
	add.s32 	%r102, %r134, 5;
	ld.global.u32 	%r103, [%rd15+20];
	st.local.v2.u32 	[%rd2], {%r102, %r103};
	{ // callseq 21, 0
	.param .b64 param0;
	st.param.b64 	[param0], %rd17;
	.param .b64 param1;
	st.param.b64 	[param1], %rd18;
	.param .b32 retval0;
	call.uni (retval0), 
	vprintf, 
	(
	param0, 
	param1
	);
	ld.param.b32 	%r104, [retval0];
	} // callseq 21
	add.s32 	%r106, %r134, 6;
	ld.global.u32 	%r107, [%rd15+24];
	st.local.v2.u32 	[%rd2], {%r106, %r107};
	{ // callseq 22, 0
	.param .b64 param0;
	st.param.b64 	[param0], %rd17;
	.param .b64 param1;
	st.param.b64 	[param1], %rd18;
	.param .b32 retval0;
	call.uni (retval0), 
	vprintf, 
	(
	param0, 
	param1
	);
	ld.param.b32 	%r108, [retval0];
	} // callseq 22
	add.s32 	%r110, %r134, 7;
	ld.global.u32 	%r111, [%rd15+28];
	st.local.v2.u32 	[%rd2], {%r110, %r111};
	{ // callseq 23, 0
	.param .b64 param0;
	st.param.b64 	[param0], %rd17;
	.param .b64 param1;
	st.param.b64 	[param1], %rd18;
	.param .b32 retval0;
	call.uni (retval0), 
	vprintf, 
	(
	param0, 
	param1
	);
	ld.param.b32 	%r112, [retval0];
	} // callseq 23
	add.s32 	%r134, %r134, 8;
$L__BB2_7:
	setp.eq.s32 	%p6, %r6, 0;
	@%p6 bra 	$L__BB2_13;
	and.b32  	%r9, %r17, 3;
	setp.lt.u32 	%p7, %r6, 4;
	@%p7 bra 	$L__BB2_10;
	mul.wide.u32 	%rd19, %r134, 4;
	add.s64 	%rd20, %rd1, %rd19;
	ld.global.u32 	%r114, [%rd20];
	st.local.v2.u32 	[%rd2], {%r134, %r114};
	mov.u64 	%rd21, $str;
	cvta.global.u64 	%rd22, %rd21;
	add.u64 	%rd23, %SP, 0;
	{ // callseq 24, 0
	.param .b64 param0;
	st.param.b64 	[param0], %rd22;
	.param .b64 param1;
	st.param.b64 	[param1], %rd23;
	.param .b32 retval0;
	call.uni (retval0), 
	vprintf, 
	(
	param0, 
	param1
	);
	ld.param.b32 	%r115, [retval0];
	} // callseq 24
	add.s32 	%r117, %r134, 1;
	ld.global.u32 	%r118, [%rd20+4];
	st.local.v2.u32 	[%rd2], {%r117, %r118};
	{ // callseq 25, 0
	.param .b64 param0;
	st.param.b64 	[param0], %rd22;
	.param .b64 param1;
	st.param.b64 	[param1], %rd23;
	.param .b32 retval0;
	call.uni (retval0), 
	vprintf, 
	(
	param0, 
	param1
	);
	ld.param.b32 	%r119, [retval0];
	} // callseq 25
	add.s32 	%r121, %r134, 2;
	ld.global.u32 	%r122, [%rd20+8];
	st.local.v2.u32 	[%rd2], {%r121, %r122};
	{ // callseq 26, 0
	.param .b64 param0;
	st.param.b64 	[param0], %rd22;
	.param .b64 param1;
	st.param.b64 	[param1], %rd23;
	.param .b32 retval0;
	call.uni (retval0), 
	vprintf, 
	(
	param0, 
	param1
	);
	ld.param.b32 	%r123, [retval0];
	} // callseq 26
	add.s32 	%r125, %r134, 3;
	ld.global.u32 	%r126, [%rd20+12];
	st.local.v2.u32 	[%rd2], {%r125, %r126};
	{ // callseq 27, 0
	.param .b64 param0;
	st.param.b64 	[param0], %rd22;
	.param .b64 param1;
	st.param.b64 	[param1], %rd23;
	.param .b32 retval0;
	call.uni (retval0), 
	vprintf, 
	(
	param0, 
	param1
	);
	ld.param.b32 	%r127, [retval0];
	} // callseq 27
	add.s32 	%r134, %r134, 4;
$L__BB2_10:
	setp.eq.s32 	%p8, %r9, 0;
	@%p8 bra 	$L__BB2_13;
	mul.wide.u32 	%rd24, %r134, 4;
	add.s64 	%rd29, %rd1, %rd24;
	neg.s32 	%r136, %r9;
	mov.u64 	%rd25, $str;
	add.u64 	%rd27, %SP, 0;
$L__BB2_12:
	.pragma "nounroll";
	ld.global.u32 	%r129, [%rd29];
	st.local.v2.u32 	[%rd2], {%r134, %r129};
	cvta.global.u64 	%rd26, %rd25;
	{ // callseq 28, 0
	.param .b64 param0;
	st.param.b64 	[param0], %rd26;
	.param .b64 param1;
	st.param.b64 	[param1], %rd27;
	.param .b32 retval0;
	call.uni (retval0), 
	vprintf, 
	(
	param0, 
	param1
	);
	ld.param.b32 	%r130, [retval0];
	} // callseq 28
	add.s32 	%r134, %r134, 1;
	add.s64 	%rd29, %rd29, 4;
	add.s32 	%r136, %r136, 1;
	setp.ne.s32 	%p9, %r136, 0;
	@%p9 bra 	$L__BB2_12;
$L__BB2_13:
	ret;

}
	// .globl	_Z5solvePiS_P11request_strS_S_S_S_i
.visible .entry _Z5solvePiS_P11request_strS_S_S_S_i(
	.param .u64 .ptr .align 1 _Z5solvePiS_P11request_strS_S_S_S_i_param_0,
	.param .u64 .ptr .align 1 _Z5solvePiS_P11request_strS_S_S_S_i_param_1,
	.param .u64 .ptr .align 1 _Z5solvePiS_P11request_strS_S_S_S_i_param_2,
	.param .u64 .ptr .align 1 _Z5solvePiS_P11request_strS_S_S_S_i_param_3,
	.param .u64 .ptr .align 1 _Z5solvePiS_P11request_strS_S_S_S_i_param_4,
	.param .u64 .ptr .align 1 _Z5solvePiS_P11request_strS_S_S_S_i_param_5,
	.param .u64 .ptr .align 1 _Z5solvePiS_P11request_strS_S_S_S_i_param_6,
	.param .u32 _Z5solvePiS_P11request_strS_S_S_S_i_param_7
)
{
	.local .align 4 .b8 	__local_depot3[100];
	.reg .b64 	%SP;
	.reg .b64 	%SPL;
	.reg .pred 	%p<44>;
	.reg .b32 	%r<156>;
	.reg .b64 	%rd<38>;

	mov.u64 	%SPL, __local_depot3;
	ld.param.u64 	%rd9, [_Z5solvePiS_P11request_strS_S_S_S_i_param_0];
	ld.param.u64 	%rd15, [_Z5solvePiS_P11request_strS_S_S_S_i_param_1];
	ld.param.u64 	%rd10, [_Z5solvePiS_P11request_strS_S_S_S_i_param_2];
	ld.param.u64 	%rd11, [_Z5solvePiS_P11request_strS_S_S_S_i_param_3];
	ld.param.u64 	%rd12, [_Z5solvePiS_P11request_strS_S_S_S_i_param_4];
	ld.param.u64 	%rd13, [_Z5solvePiS_P11request_strS_S_S_S_i_param_5];
	ld.param.u64 	%rd14, [_Z5solvePiS_P11request_strS_S_S_S_i_param_6];
	ld.param.u32 	%r39, [_Z5solvePiS_P11request_strS_S_S_S_i_param_7];
	cvta.to.global.u64 	%rd16, %rd15;
	add.u64 	%rd1, %SPL, 0;
	mov.u32 	%r40, %ctaid.x;
	mov.u32 	%r41, %ntid.x;
	mov.u32 	%r42, %tid.x;
	mad.lo.s32 	%r1, %r40, %r41, %r42;
	mul.wide.s32 	%rd18, %r1, 4;
	add.s64 	%rd19, %rd16, %rd18;
	ld.global.u32 	%r43, [%rd19];
	st.local.u32 	[%rd1], %r43;
	st.local.u32 	[%rd1+4], %r43;
	st.local.u32 	[%rd1+8], %r43;
	st.local.u32 	[%rd1+12], %r43;
	st.local.u32 	[%rd1+16], %r43;
	st.local.u32 	[%rd1+20], %r43;
	st.local.u32 	[%rd1+24], %r43;
	st.local.u32 	[%rd1+28], %r43;
	add.s64 	%rd2, %rd1, 32;
	st.local.u32 	[%rd1+32], %r43;
	st.local.u32 	[%rd1+36], %r43;
	st.local.u32 	[%rd1+40], %r43;
	st.local.u32 	[%rd1+44], %r43;
	st.local.u32 	[%rd1+48], %r43;
	st.local.u32 	[%rd1+52], %r43;
	st.local.u32 	[%rd1+56], %r43;
	st.local.u32 	[%rd1+60], %r43;
	st.local.u32 	[%rd1+64], %r43;
	st.local.u32 	[%rd1+68], %r43;
	st.local.u32 	[%rd1+72], %r43;
	st.local.u32 	[%rd1+76], %r43;
	st.local.u32 	[%rd1+80], %r43;
	st.local.u32 	[%rd1+84], %r43;
	st.local.u32 	[%rd1+88], %r43;
	st.local.u32 	[%rd1+92], %r43;
	st.local.u32 	[%rd1+96], %r43;
	setp.ge.s32 	%p1, %r1, %r39;
	@%p1 bra 	$L__BB3_22;
	cvta.to.global.u64 	%rd20, %rd9;
	add.s64 	%rd22, %rd20, %rd18;
	ld.global.u32 	%r141, [%rd22];
	ld.global.u32 	%r3, [%rd22+4];
	setp.ge.s32 	%p2, %r141, %r3;
	@%p2 bra 	$L__BB3_22;
	cvta.to.global.u64 	%rd3, %rd10;
	cvta.to.global.u64 	%rd4, %rd14;
	cvta.to.global.u64 	%rd5, %rd11;
	cvta.to.global.u64 	%rd6, %rd13;
	cvta.to.global.u64 	%rd7, %rd12;
$L__BB3_3:
	mul.wide.s32 	%rd23, %r141, 20;
	add.s64 	%rd24, %rd3, %rd23;
	ld.global.u32 	%r5, [%rd24+4];
	ld.global.u32 	%r155, [%rd24+12];
	ld.global.u32 	%r44, [%rd24+16];
	add.s32 	%r7, %r44, %r155;
	setp.lt.s32 	%p3, %r44, 1;
	@%p3 bra 	$L__BB3_19;
	add.s32 	%r47, %r155, 1;
	max.s32 	%r48, %r7, %r47;
	sub.s32 	%r8, %r48, %r155;
	and.b32  	%r9, %r8, 15;
	sub.s32 	%r49, %r155, %r48;
	setp.gt.u32 	%p4, %r49, -16;
	mov.b32 	%r154, 1;
	mov.u32 	%r146, %r155;
	@%p4 bra 	$L__BB3_7;
	and.b32  	%r51, %r8, -16;
	neg.s32 	%r142, %r51;
	mov.b32 	%r154, 1;
	mov.u32 	%r146, %r155;
$L__BB3_6:
	.pragma "nounroll";
	mul.wide.s32 	%rd25, %r146, 4;
	add.s64 	%rd26, %rd2, %rd25;
	ld.local.u32 	%r52, [%rd26+-32];
	setp.gt.s32 	%p5, %r52, 0;
	ld.local.u32 	%r54, [%rd26+-28];
	setp.gt.s32 	%p6, %r54, 0;
	ld.local.u32 	%r56, [%rd26+-24];
	setp.gt.s32 	%p7, %r56, 0;
	ld.local.u32 	%r58, [%rd26+-20];
	setp.gt.s32 	%p8, %r58, 0;
	ld.local.u32 	%r60, [%rd26+-16];
	setp.gt.s32 	%p9, %r60, 0;
	ld.local.u32 	%r62, [%rd26+-12];
	setp.gt.s32 	%p10, %r62, 0;
	ld.local.u32 	%r64, [%rd26+-8];
	setp.gt.s32 	%p11, %r64, 0;
	ld.local.u32 	%r66, [%rd26+-4];
	setp.gt.s32 	%p12, %r66, 0;
	ld.local.u32 	%r68, [%rd26];
	setp.gt.s32 	%p13, %r68, 0;
	ld.local.u32 	%r70, [%rd26+4];
	setp.gt.s32 	%p14, %r70, 0;
	ld.local.u32 	%r72, [%rd26+8];
	setp.gt.s32 	%p15, %r72, 0;
	ld.local.u32 	%r74, [%rd26+12];
	setp.gt.s32 	%p16, %r74, 0;
	ld.local.u32 	%r76, [%rd26+16];
	setp.gt.s32 	%p17, %r76, 0;
	ld.local.u32 	%r78, [%rd26+20];
	setp.gt.s32 	%p18, %r78, 0;
	ld.local.u32 	%r80, [%rd26+24];
	ld.local.u32 	%r82, [%rd26+28];
	min.s32 	%r83, %r82, %r80;
	setp.gt.s32 	%p19, %r83, 0;
	selp.b32 	%r84, %r154, 0, %p5;
	selp.b32 	%r85, %r84, 0, %p6;
	selp.b32 	%r86, %r85, 0, %p7;
	selp.b32 	%r87, %r86, 0, %p8;
	selp.b32 	%r88, %r87, 0, %p9;
	selp.b32 	%r89, %r88, 0, %p10;
	selp.b32 	%r90, %r89, 0, %p11;
	selp.b32 	%r91, %r90, 0, %p12;
	selp.b32 	%r92, %r91, 0, %p13;
	selp.b32 	%r93, %r92, 0, %p14;
	selp.b32 	%r94, %r93, 0, %p15;
	selp.b32 	%r95, %r94, 0, %p16;
	selp.b32 	%r96, %r95, 0, %p17;
	selp.b32 	%r97, %r96, 0, %p18;
	selp.b32 	%r154, %r97, 0, %p19;
	add.s32 	%r146, %r146, 16;
	add.s32 	%r142, %r142, 16;
	setp.ne.s32 	%p20, %r142, 0;
	@%p20 bra 	$L__BB3_6;
$L__BB3_7:
	setp.eq.s32 	%p21, %r9, 0;
	@%p21 bra 	$L__BB3_17;
	and.b32  	%r20, %r8, 7;
	setp.lt.u32 	%p22, %r9, 8;
	@%p22 bra 	$L__BB3_10;
	mul.wide.s32 	%rd27, %r146, 4;
	add.s64 	%rd28, %rd1, %rd27;
	ld.local.u32 	%r99, [%rd28];
	setp.gt.s32 	%p23, %r99, 0;
	ld.local.u32 	%r101, [%rd28+4];
	setp.gt.s32 	%p24, %r101, 0;
	ld.local.u32 	%r103, [%rd28+8];
	setp.gt.s32 	%p25, %r103, 0;
	ld.local.u32 	%r105, [%rd28+12];
	setp.gt.s32 	%p26, %r105, 0;
	ld.local.u32 	%r107, [%rd28+16];
	setp.gt.s32 	%p27, %r107, 0;
	ld.local.u32 	%r109, [%rd28+20];
	setp.gt.s32 	%p28, %r109, 0;
	ld.local.u32 	%r111, [%rd28+24];
	ld.local.u32 	%r113, [%rd28+28];
	min.s32 	%r114, %r113, %r111;
	setp.gt.s32 	%p29, %r114, 0;
	selp.b32 	%r115, %r154, 0, %p23;
	selp.b32 	%r116, %r115, 0, %p24;
	selp.b32 	%r117, %r116, 0, %p25;
	selp.b32 	%r118, %r117, 0, %p26;
	selp.b32 	%r119, %r118, 0, %p27;
	selp.b32 	%r120, %r119, 0, %p28;
	selp.b32 	%r154, %r120, 0, %p29;
	add.s32 	%r146, %r146, 8;
$L__BB3_10:
	setp.eq.s32 	%p30, %r20, 0;
	@%p30 bra 	$L__BB3_17;
	and.b32  	%r26, %r8, 3;
	setp.lt.u32 	%p31, %r20, 4;
	@%p31 bra 	$L__BB3_13;
	mul.wide.s32 	%rd29, %r146, 4;
	add.s64 	%rd30, %rd1, %rd29;
	ld.local.u32 	%r122, [%rd30];
	setp.gt.s32 	%p32, %r122, 0;
	ld.local.u32 	%r124, [%rd30+4];
	setp.gt.s32 	%p33, %r124, 0;
	ld.local.u32 	%r126, [%rd30+8];
	ld.local.u32 	%r128, [%rd30+12];
	min.s32 	%r129, %r128, %r126;
	setp.gt.s32 	%p34, %r129, 0;
	selp.b32 	%r130, %r154, 0, %p32;
	selp.b32 	%r131, %r130, 0, %p33;
	selp.b32 	%r154, %r131, 0, %p34;
	add.s32 	%r146, %r146, 4;
$L__BB3_13:
	setp.eq.s32 	%p35, %r26, 0;
	@%p35 bra 	$L__BB3_17;
	mul.wide.s32 	%rd31, %r146, 4;
	add.s64 	%rd8, %rd1, %rd31;
	ld.local.u32 	%r132, [%rd8];
	setp.gt.s32 	%p36, %r132, 0;
	selp.b32 	%r154, %r154, 0, %p36;
	setp.eq.s32 	%p37, %r26, 1;
	@%p37 bra 	$L__BB3_17;
	ld.local.u32 	%r133, [%rd8+4];
	setp.gt.s32 	%p38, %r133, 0;
	selp.b32 	%r154, %r154, 0, %p38;
	setp.eq.s32 	%p39, %r26, 2;
	@%p39 bra 	$L__BB3_17;
	ld.local.u32 	%r134, [%rd8+8];
	setp.gt.s32 	%p40, %r134, 0;
	selp.b32 	%r154, %r154, 0, %p40;
$L__BB3_17:
	setp.eq.s32 	%p41, %r154, 0;
	@%p41 bra 	$L__BB3_20;
$L__BB3_18:
	mul.wide.s32 	%rd32, %r155, 4;
	add.s64 	%rd33, %rd1, %rd32;
	ld.local.u32 	%r135, [%rd33];
	add.s32 	%r136, %r135, -1;
	st.local.u32 	[%rd33], %r136;
	add.s32 	%r155, %r155, 1;
	setp.lt.s32 	%p42, %r155, %r7;
	@%p42 bra 	$L__BB3_18;
$L__BB3_19:
	mul.wide.s32 	%rd34, %r5, 4;
	add.s64 	%rd35, %rd5, %rd34;
	atom.global.add.u32 	%r137, [%rd35], 1;
	atom.global.add.u32 	%r138, [%rd6], 1;
	bra.uni 	$L__BB3_21;
$L__BB3_20:
	atom.global.add.u32 	%r139, [%rd4], 1;
$L__BB3_21:
	mul.wide.s32 	%rd36, %r5, 4;
	add.s64 	%rd37, %rd7, %rd36;
	atom.global.add.u32 	%r140, [%rd37], 1;
	bar.sync 	0;
	add.s32 	%r141, %r141, 1;
	setp.ne.s32 	%p43, %r141, %r3;
	@%p43 bra 	$L__BB3_3;
$L__BB3_22:
	ret;

}


// ===== COMPILED SASS (sm_100) =====

	.target	sm_100

	.elftype	@"ET_EXEC"


//--------------------- .note.nv.tkinfo           --------------------------
	.section	.note.nv.tkinfo,"",@"SHT_NOTE"
	.sectionflags	@"SHF_NOTE_NV_TKINFO"
	.tkinfo
        /*0018*/ 	.word	0x00000002
        /*0030*/ 	.string	""
        /*0030*/ 	.string	"ptxas"
        /*0030*/ 	.string	"Cuda compilation tools, release 13.0, V13.0.88"
        /*0030*/ 	.string	"Build cuda_13.0.r13.0/compiler.36424714_0"
        /*0030*/ 	.string	"-arch sm_100 -m 64 "



//--------------------- .note.nv.cuinfo           --------------------------
	.section	.note.nv.cuinfo,"",@"SHT_NOTE"
	.sectionflags	@"SHF_NOTE_NV_CUINFO"
        /*0018*/ 	.short	0x0002
        /*001a*/ 	.short	0x0064
        /*001c*/ 	.short	0x0082
	.zero		2


//--------------------- .nv.info                  --------------------------
	.section	.nv.info,"",@"SHT_CUDA_INFO"
	.align	4


	//----- nvinfo : EIATTR_REGCOUNT
	.align		4
        /*0000*/ 	.byte	0x04, 0x2f
        /*0002*/ 	.short	(.L_4 - .L_3)
	.align		4
.L_3:
        /*0004*/ 	.word	index@(_Z8set_varsii)
        /*0008*/ 	.word	0x0000000a


	//----- nvinfo : EIATTR_FRAME_SIZE
	.align		4
.L_4:
        /*000c*/ 	.byte	0x04, 0x11
        /*000e*/ 	.short	(.L_6 - .L_5)
	.align		4
.L_5:
        /*0010*/ 	.word	index@(_Z8set_varsii)
        /*0014*/ 	.word	0x00000000


	//----- nvinfo : EIATTR_REGCOUNT
	.align		4
.L_6:
        /*0018*/ 	.byte	0x04, 0x2f
        /*001a*/ 	.short	(.L_8 - .L_7)
	.align		4
.L_7:
        /*001c*/ 	.word	index@(_Z15get_req_per_facPiS_P11request_stri)
        /*0020*/ 	.word	0x0000000e


	//----- nvinfo : EIATTR_FRAME_SIZE
	.align		4
.L_8:
        /*0024*/ 	.byte	0x04, 0x11
        /*0026*/ 	.short	(.L_10 - .L_9)
	.align		4
.L_9:
        /*0028*/ 	.word	index@(_Z15get_req_per_facPiS_P11request_stri)
        /*002c*/ 	.word	0x00000000


	//----- nvinfo : EIATTR_REGCOUNT
	.align		4
.L_10:
        /*0030*/ 	.byte	0x04, 0x2f
        /*0032*/ 	.short	(.L_12 - .L_11)
	.align		4
.L_11:
        /*0034*/ 	.word	index@(_Z11print_debugPii)
        /*0038*/ 	.word	0x0000001c


	//----- nvinfo : EIATTR_FRAME_SIZE
	.align		4
.L_12:
        /*003c*/ 	.byte	0x04, 0x11
        /*003e*/ 	.short	(.L_14 - .L_13)
	.align		4
.L_13:
        /*0040*/ 	.word	index@(_Z11print_debugPii)
        /*0044*/ 	.word	0x00000008


	//----- nvinfo : EIATTR_REGCOUNT
	.align		4
.L_14:
        /*0048*/ 	.byte	0x04, 0x2f
        /*004a*/ 	.short	(.L_16 - .L_15)
	.align		4
.L_15:
        /*004c*/ 	.word	index@(_Z5solvePiS_P11request_strS_S_S_S_i)
        /*0050*/ 	.word	0x0000001d


	//----- nvinfo : EIATTR_FRAME_SIZE
	.align		4
.L_16:
        /*0054*/ 	.byte	0x04, 0x11
        /*0056*/ 	.short	(.L_18 - .L_17)
	.align		4
.L_17:
        /*0058*/ 	.word	index@(_Z5solvePiS_P11request_strS_S_S_S_i)
        /*005c*/ 	.word	0x00000068


	//----- nvinfo : EIATTR_MIN_STACK_SIZE
	.align		4
.L_18:
        /*0060*/ 	.byte	0x04, 0x12
        /*0062*/ 	.short	(.L_20 - .L_19)
	.align		4
.L_19:
        /*0064*/ 	.word	index@(_Z5solvePiS_P11request_strS_S_S_S_i)
        /*0068*/ 	.word	0x00000068


	//----- nvinfo : EIATTR_MIN_STACK_SIZE
	.align		4
.L_20:
        /*006c*/ 	.byte	0x04, 0x12
        /*006e*/ 	.short	(.L_22 - .L_21)
	.align		4
.L_21:
        /*0070*/ 	.word	index@(_Z11print_debugPii)
        /*0074*/ 	.word	0x00000008


	//----- nvinfo : EIATTR_MIN_STACK_SIZE
	.align		4
.L_22:
        /*0078*/ 	.byte	0x04, 0x12
        /*007a*/ 	.short	(.L_24 - .L_23)
	.align		4
.L_23:
        /*007c*/ 	.word	index@(_Z15get_req_per_facPiS_P11request_stri)
        /*0080*/ 	.word	0x00000000


	//----- nvinfo : EIATTR_MIN_STACK_SIZE
	.align		4
.L_24:
        /*0084*/ 	.byte	0x04, 0x12
        /*0086*/ 	.short	(.L_26 - .L_25)
	.align		4
.L_25:
        /*0088*/ 	.word	index@(_Z8set_varsii)
        /*008c*/ 	.word	0x00000000
.L_26:


//--------------------- .nv.compat                --------------------------
	.section	.nv.compat,"",@"SHT_CUDA_COMPAT_INFO"
	.align	4
        /*0000*/ 	.byte	0x02, 0x09, 0x00, 0x00, 0x02, 0x02, 0x01, 0x00, 0x02, 0x05, 0x05, 0x00, 0x03, 0x07, 0x01, 0x01
        /*0010*/ 	.byte	0x02, 0x03, 0x00, 0x00, 0x02, 0x06, 0x01, 0x00, 0x04, 0x0b, 0x08, 0x00, 0x09, 0x00, 0x00, 0x00
        /*0020*/ 	.byte	0x00, 0x00, 0x00, 0x00


//--------------------- .nv.info._Z5solvePiS_P11request_strS_S_S_S_i --------------------------
	.section	.nv.info._Z5solvePiS_P11request_strS_S_S_S_i,"",@"SHT_CUDA_INFO"
	.sectionflags	@""
	.align	4


	//----- nvinfo : EIATTR_CUDA_API_VERSION
	.align		4
        /*0000*/ 	.byte	0x04, 0x37
        /*0002*/ 	.short	(.L_28 - .L_27)
.L_27:
        /*0004*/ 	.word	0x00000082


	//----- nvinfo : EIATTR_KPARAM_INFO
	.align		4
.L_28:
        /*0008*/ 	.byte	0x04, 0x17
        /*000a*/ 	.short	(.L_30 - .L_29)
.L_29:
        /*000c*/ 	.word	0x00000000
        /*0010*/ 	.short	0x0007
        /*0012*/ 	.short	0x0038
        /*0014*/ 	.byte	0x00, 0xf0, 0x11, 0x00


	//----- nvinfo : EIATTR_KPARAM_INFO
	.align		4
.L_30:
        /*0018*/ 	.byte	0x04, 0x17
        /*001a*/ 	.short	(.L_32 - .L_31)
.L_31:
        /*001c*/ 	.word	0x00000000
        /*0020*/ 	.short	0x0006
        /*0022*/ 	.short	0x0030
        /*0024*/ 	.byte	0x00, 0xf5, 0x21, 0x00


	//----- nvinfo : EIATTR_KPARAM_INFO
	.align		4
.L_32:
        /*0028*/ 	.byte	0x04, 0x17
        /*002a*/ 	.short	(.L_34 - .L_33)
.L_33:
        /*002c*/ 	.word	0x00000000
        /*0030*/ 	.short	0x0005
        /*0032*/ 	.short	0x0028
        /*0034*/ 	.byte	0x00, 0xf5, 0x21, 0x00


	//----- nvinfo : EIATTR_KPARAM_INFO
	.align		4
.L_34:
        /*0038*/ 	.byte	0x04, 0x17
        /*003a*/ 	.short	(.L_36 - .L_35)
.L_35:
        /*003c*/ 	.word	0x00000000
        /*0040*/ 	.short	0x0004
        /*0042*/ 	.short	0x0020
        /*0044*/ 	.byte	0x00, 0xf5, 0x21, 0x00


	//----- nvinfo : EIATTR_KPARAM_INFO
	.align		4
.L_36:
        /*0048*/ 	.byte	0x04, 0x17
        /*004a*/ 	.short	(.L_38 - .L_37)
.L_37:
        /*004c*/ 	.word	0x00000000
        /*0050*/ 	.short	0x0003
        /*0052*/ 	.short	0x0018
        /*0054*/ 	.byte	0x00, 0xf5, 0x21, 0x00


	//----- nvinfo : EIATTR_KPARAM_INFO
	.align		4
.L_38:
        /*0058*/ 	.byte	0x04, 0x17
        /*005a*/ 	.short	(.L_40 - .L_39)
.L_39:
        /*005c*/ 	.word	0x00000000
        /*0060*/ 	.short	0x0002
        /*0062*/ 	.short	0x0010
        /*0064*/ 	.byte	0x00, 0xf5, 0x21, 0x00


	//----- nvinfo : EIATTR_KPARAM_INFO
	.align		4
.L_40:
        /*0068*/ 	.byte	0x04, 0x17
        /*006a*/ 	.short	(.L_42 - .L_41)
.L_41:
        /*006c*/ 	.word	0x00000000
        /*0070*/ 	.short	0x0001
        /*0072*/ 	.short	0x0008
        /*0074*/ 	.byte	0x00, 0xf5, 0x21, 0x00


	//----- nvinfo : EIATTR_KPARAM_INFO
	.align		4
.L_42:
        /*0078*/ 	.byte	0x04, 0x17
        /*007a*/ 	.short	(.L_44 - .L_43)
.L_43:
        /*007c*/ 	.word	0x00000000
        /*0080*/ 	.short	0x0000
        /*0082*/ 	.short	0x0000
        /*0084*/ 	.byte	0x00, 0xf5, 0x21, 0x00


	//----- nvinfo : EIATTR_SPARSE_MMA_MASK
	.align		4
.L_44:
        /*0088*/ 	.byte	0x03, 0x50
        /*008a*/ 	.short	0x0000


	//----- nvinfo : EIATTR_MAXREG_COUNT
	.align		4
        /*008c*/ 	.byte	0x03, 0x1b
        /*008e*/ 	.short	0x00ff


	//----- nvinfo : EIATTR_NUM_BARRIERS
	.align		4
        /*0090*/ 	.byte	0x02, 0x4c
        /*0092*/ 	.byte	0x01
	.zero		1


	//----- nvinfo : EIATTR_MERCURY_ISA_VERSION
	.align		4
        /*0094*/ 	.byte	0x03, 0x5f
        /*0096*/ 	.short	0x0101


	//----- nvinfo : EIATTR_INT_WARP_WIDE_INSTR_OFFSETS
	.align		4
        /*0098*/ 	.byte	0x04, 0x31
        /*009a*/ 	.short	(.L_46 - .L_45)


	//   ....[0]....
.L_45:
        /*009c*/ 	.word	0x00000ce0


	//   ....[1]....
        /*00a0*/ 	.word	0x00000da0


	//----- nvinfo : EIATTR_VRC_CTA_INIT_COUNT
	.align		4
.L_46:
        /*00a4*/ 	.byte	0x02, 0x4a
	.zero		1
	.zero		1


	//----- nvinfo : EIATTR_EXIT_INSTR_OFFSETS
	.align		4
        /*00a8*/ 	.byte	0x04, 0x1c
        /*00aa*/ 	.short	(.L_48 - .L_47)


	//   ....[0]....
.L_47:
        /*00ac*/ 	.word	0x00000280


	//   ....[1]....
        /*00b0*/ 	.word	0x000002e0


	//   ....[2]....
        /*00b4*/ 	.word	0x00000e70


	//----- nvinfo : EIATTR_CRS_STACK_SIZE
	.align		4
.L_48:
        /*00b8*/ 	.byte	0x04, 0x1e
        /*00ba*/ 	.short	(.L_50 - .L_49)
.L_49:
        /*00bc*/ 	.word	0x00000000


	//----- nvinfo : EIATTR_CBANK_PARAM_SIZE
	.align		4
.L_50:
        /*00c0*/ 	.byte	0x03, 0x19
        /*00c2*/ 	.short	0x003c


	//----- nvinfo : EIATTR_PARAM_CBANK
	.align		4
        /*00c4*/ 	.byte	0x04, 0x0a
        /*00c6*/ 	.short	(.L_52 - .L_51)
	.align		4
.L_51:
        /*00c8*/ 	.word	index@(.nv.constant0._Z5solvePiS_P11request_strS_S_S_S_i)
        /*00cc*/ 	.short	0x0380
        /*00ce*/ 	.short	0x003c


	//----- nvinfo : EIATTR_SW_WAR
	.align		4
.L_52:
        /*00d0*/ 	.byte	0x04, 0x36
        /*00d2*/ 	.short	(.L_54 - .L_53)
.L_53:
        /*00d4*/ 	.word	0x00000008
.L_54:


//--------------------- .nv.info._Z11print_debugPii --------------------------
	.section	.nv.info._Z11print_debugPii,"",@"SHT_CUDA_INFO"
	.sectionflags	@""
	.align	4


	//----- nvinfo : EIATTR_CUDA_API_VERSION
	.align		4
        /*0000*/ 	.byte	0x04, 0x37
        /*0002*/ 	.short	(.L_56 - .L_55)
.L_55:
        /*0004*/ 	.word	0x00000082


	//----- nvinfo : EIATTR_KPARAM_INFO
	.align		4
.L_56:
        /*0008*/ 	.byte	0x04, 0x17
        /*000a*/ 	.short	(.L_58 - .L_57)
.L_57:
        /*000c*/ 	.word	0x00000000
        /*0010*/ 	.short	0x0001
        /*0012*/ 	.short	0x0008
        /*0014*/ 	.byte	0x00, 0xf0, 0x11, 0x00


	//----- nvinfo : EIATTR_KPARAM_INFO
	.align		4
.L_58:
        /*0018*/ 	.byte	0x04, 0x17
        /*001a*/ 	.short	(.L_60 - .L_59)
.L_59:
        /*001c*/ 	.word	0x00000000
        /*0020*/ 	.short	0x0000
        /*0022*/ 	.short	0x0000
        /*0024*/ 	.byte	0x00, 0xf5, 0x21, 0x00


	//----- nvinfo : EIATTR_SPARSE_MMA_MASK
	.align		4
.L_60:
        /*0028*/ 	.byte	0x03, 0x50
        /*002a*/ 	.short	0x0000


	//----- nvinfo : EIATTR_MAXREG_COUNT
	.align		4
        /*002c*/ 	.byte	0x03, 0x1b
        /*002e*/ 	.short	0x00ff


	//----- nvinfo : EIATTR_EXTERNS
	.align		4
        /*0030*/ 	.byte	0x04, 0x0f
        /*0032*/ 	.short	(.L_62 - .L_61)


	//   ....[0]....
	.align		4
.L_61:
        /*0034*/ 	.word	index@(vprintf)


	//----- nvinfo : EIATTR_MERCURY_ISA_VERSION
	.align		4
.L_62:
        /*0038*/ 	.byte	0x03, 0x5f
        /*003a*/ 	.short	0x0101


	//----- nvinfo : EIATTR_VRC_CTA_INIT_COUNT
	.align		4
        /*003c*/ 	.byte	0x02, 0x4a
	.zero		1
	.zero		1


	//----- nvinfo : EIATTR_SYSCALL_OFFSETS
	.align		4
        /*0040*/ 	.byte	0x04, 0x46
        /*0042*/ 	.short	(.L_64 - .L_63)


	//   ....[0]....
.L_63:
        /*0044*/ 	.word	0x00000200


	//   ....[1]....
        /*0048*/ 	.word	0x000002b0


	//   ....[2]....
        /*004c*/ 	.word	0x00000360


	//   ....[3]....
        /*0050*/ 	.word	0x00000410


	//   ....[4]....
        /*0054*/ 	.word	0x000004c0


	//   ....[5]....
        /*0058*/ 	.word	0x00000570


	//   ....[6]....
        /*005c*/ 	.word	0x00000620


	//   ....[7]....
        /*0060*/ 	.word	0x000006d0


	//   ....[8]....
        /*0064*/ 	.word	0x00000780


	//   ....[9]....
        /*0068*/ 	.word	0x00000830


	//   ....[10]....
        /*006c*/ 	.word	0x000008e0


	//   ....[11]....
        /*0070*/ 	.word	0x00000990


	//   ....[12]....
        /*0074*/ 	.word	0x00000a40


	//   ....[13]....
        /*0078*/ 	.word	0x00000af0


	//   ....[14]....
        /*007c*/ 	.word	0x00000ba0


	//   ....[15]....
        /*0080*/ 	.word	0x00000c50


	//   ....[16]....
        /*0084*/ 	.word	0x00000de0


	//   ....[17]....
        /*0088*/ 	.word	0x00000e90


	//   ....[18]....
        /*008c*/ 	.word	0x00000f40


	//   ....[19]....
        /*0090*/ 	.word	0x00000ff0


	//   ....[20]....
        /*0094*/ 	.word	0x000010a0


	//   ....[21]....
        /*0098*/ 	.word	0x00001150


	//   ....[22]....
        /*009c*/ 	.word	0x00001200


	//   ....[23]....
        /*00a0*/ 	.word	0x000012b0


	//   ....[24]....
        /*00a4*/ 	.word	0x000013f0


	//   ....[25]....
        /*00a8*/ 	.word	0x000014a0


	//   ....[26]....
        /*00ac*/ 	.word	0x00001550


	//   ....[27]....
        /*00b0*/ 	.word	0x00001600


	//   ....[28]....
        /*00b4*/ 	.word	0x00001780


	//----- nvinfo : EIATTR_EXIT_INSTR_OFFSETS
	.align		4
.L_64:
        /*00b8*/ 	.byte	0x04, 0x1c
        /*00ba*/ 	.short	(.L_66 - .L_65)


	//   ....[0]....
.L_65:
        /*00bc*/ 	.word	0x00000070


	//   ....[1]....
        /*00c0*/ 	.word	0x00000cd0


	//   ....[2]....
        /*00c4*/ 	.word	0x000012e0


	//   ....[3]....
        /*00c8*/ 	.word	0x00001630


	//   ....[4]....
        /*00cc*/ 	.word	0x000017e0


	//----- nvinfo : EIATTR_CRS_STACK_SIZE
	.align		4
.L_66:
        /*00d0*/ 	.byte	0x04, 0x1e
        /*00d2*/ 	.short	(.L_68 - .L_67)
.L_67:
        /*00d4*/ 	.word	0x00000000


	//----- nvinfo : EIATTR_CBANK_PARAM_SIZE
	.align		4
.L_68:
        /*00d8*/ 	.byte	0x03, 0x19
        /*00da*/ 	.short	0x000c


	//----- nvinfo : EIATTR_PARAM_CBANK
	.align		4
        /*00dc*/ 	.byte	0x04, 0x0a
        /*00de*/ 	.short	(.L_70 - .L_69)
	.align		4
.L_69:
        /*00e0*/ 	.word	index@(.nv.constant0._Z11print_debugPii)
        /*00e4*/ 	.short	0x0380
        /*00e6*/ 	.short	0x000c


	//----- nvinfo : EIATTR_SW_WAR
	.align		4
.L_70:
        /*00e8*/ 	.byte	0x04, 0x36
        /*00ea*/ 	.short	(.L_72 - .L_71)
.L_71:
        /*00ec*/ 	.word	0x00000008
.L_72:


//--------------------- .nv.info._Z15get_req_per_facPiS_P11request_stri --------------------------
	.section	.nv.info._Z15get_req_per_facPiS_P11request_stri,"",@"SHT_CUDA_INFO"
	.sectionflags	@""
	.align	4


	//----- nvinfo : EIATTR_CUDA_API_VERSION
	.align		4
        /*0000*/ 	.byte	0x04, 0x37
        /*0002*/ 	.short	(.L_74 - .L_73)
.L_73:
        /*0004*/ 	.word	0x00000082


	//----- nvinfo : EIATTR_KPARAM_INFO
	.align		4
.L_74:
        /*0008*/ 	.byte	0x04, 0x17
        /*000a*/ 	.short	(.L_76 - .L_75)
.L_75:
        /*000c*/ 	.word	0x00000000
        /*0010*/ 	.short	0x0003
        /*0012*/ 	.short	0x0018
        /*0014*/ 	.byte	0x00, 0xf0, 0x11, 0x00


	//----- nvinfo : EIATTR_KPARAM_INFO
	.align		4
.L_76:
        /*0018*/ 	.byte	0x04, 0x17
        /*001a*/ 	.short	(.L_78 - .L_77)
.L_77:
        /*001c*/ 	.word	0x00000000
        /*0020*/ 	.short	0x0002
        /*0022*/ 	.short	0x0010
        /*0024*/ 	.byte	0x00, 0xf5, 0x21, 0x00


	//----- nvinfo : EIATTR_KPARAM_INFO
	.align		4
.L_78:
        /*0028*/ 	.byte	0x04, 0x17
        /*002a*/ 	.short	(.L_80 - .L_79)
.L_79:
        /*002c*/ 	.word	0x00000000
        /*0030*/ 	.short	0x0001
        /*0032*/ 	.short	0x0008
        /*0034*/ 	.byte	0x00, 0xf5, 0x21, 0x00


	//----- nvinfo : EIATTR_KPARAM_INFO
	.align		4
.L_80:
        /*0038*/ 	.byte	0x04, 0x17
        /*003a*/ 	.short	(.L_82 - .L_81)
.L_81:
        /*003c*/ 	.word	0x00000000
        /*0040*/ 	.short	0x0000
        /*0042*/ 	.short	0x0000
        /*0044*/ 	.byte	0x00, 0xf5, 0x21, 0x00


	//----- nvinfo : EIATTR_SPARSE_MMA_MASK
	.align		4
.L_82:
        /*0048*/ 	.byte	0x03, 0x50
        /*004a*/ 	.short	0x0000


	//----- nvinfo : EIATTR_MAXREG_COUNT
	.align		4
        /*004c*/ 	.byte	0x03, 0x1b
        /*004e*/ 	.short	0x00ff


	//----- nvinfo : EIATTR_MERCURY_ISA_VERSION
	.align		4
        /*0050*/ 	.byte	0x03, 0x5f
        /*0052*/ 	.short	0x0101


	//----- nvinfo : EIATTR_VRC_CTA_INIT_COUNT
	.align		4
        /*0054*/ 	.byte	0x02, 0x4a
	.zero		1
	.zero		1


	//----- nvinfo : EIATTR_EXIT_INSTR_OFFSETS
	.align		4
        /*0058*/ 	.byte	0x04, 0x1c
        /*005a*/ 	.short	(.L_84 - .L_83)


	//   ....[0]....
.L_83:
        /*005c*/ 	.word	0x00000070


	//   ....[1]....
        /*0060*/ 	.word	0x00000150


	//----- nvinfo : EIATTR_CBANK_PARAM_SIZE
	.align		4
.L_84:
        /*0064*/ 	.byte	0x03, 0x19
        /*0066*/ 	.short	0x001c


	//----- nvinfo : EIATTR_PARAM_CBANK
	.align		4
        /*0068*/ 	.byte	0x04, 0x0a
        /*006a*/ 	.short	(.L_86 - .L_85)
	.align		4
.L_85:
        /*006c*/ 	.word	index@(.nv.constant0._Z15get_req_per_facPiS_P11request_stri)
        /*0070*/ 	.short	0x0380
        /*0072*/ 	.short	0x001c


	//----- nvinfo : EIATTR_SW_WAR
	.align		4
.L_86:
        /*0074*/ 	.byte	0x04, 0x36
        /*0076*/ 	.short	(.L_88 - .L_87)
.L_87:
        /*0078*/ 	.word	0x00000008
.L_88:


//--------------------- .nv.info._Z8set_varsii    --------------------------
	.section	.nv.info._Z8set_varsii,"",@"SHT_CUDA_INFO"
	.sectionflags	@""
	.align	4


	//----- nvinfo : EIATTR_CUDA_API_VERSION
	.align		4
        /*0000*/ 	.byte	0x04, 0x37
        /*0002*/ 	.short	(.L_90 - .L_89)
.L_89:
        /*0004*/ 	.word	0x00000082


	//----- nvinfo : EIATTR_KPARAM_INFO
	.align		4
.L_90:
        /*0008*/ 	.byte	0x04, 0x17
        /*000a*/ 	.short	(.L_92 - .L_91)
.L_91:
        /*000c*/ 	.word	0x00000000
        /*0010*/ 	.short	0x0001
        /*0012*/ 	.short	0x0004
        /*0014*/ 	.byte	0x00, 0xf0, 0x11, 0x00


	//----- nvinfo : EIATTR_KPARAM_INFO
	.align		4
.L_92:
        /*0018*/ 	.byte	0x04, 0x17
        /*001a*/ 	.short	(.L_94 - .L_93)
.L_93:
        /*001c*/ 	.word	0x00000000
        /*0020*/ 	.short	0x0000
        /*0022*/ 	.short	0x0000
        /*0024*/ 	.byte	0x00, 0xf0, 0x11, 0x00


	//----- nvinfo : EIATTR_SPARSE_MMA_MASK
	.align		4
.L_94:
        /*0028*/ 	.byte	0x03, 0x50
        /*002a*/ 	.short	0x0000


	//----- nvinfo : EIATTR_MAXREG_COUNT
	.align		4
        /*002c*/ 	.byte	0x03, 0x1b
        /*002e*/ 	.short	0x00ff


	//----- nvinfo : EIATTR_MERCURY_ISA_VERSION
	.align		4
        /*0030*/ 	.byte	0x03, 0x5f
        /*0032*/ 	.short	0x0101


	//----- nvinfo : EIATTR_VRC_CTA_INIT_COUNT
	.align		4
        /*0034*/ 	.byte	0x02, 0x4a
	.zero		1
	.zero		1


	//----- nvinfo : EIATTR_EXIT_INSTR_OFFSETS
	.align		4
        /*0038*/ 	.byte	0x04, 0x1c
        /*003a*/ 	.short	(.L_96 - .L_95)


	//   ....[0]....
.L_95:
        /*003c*/ 	.word	0x00000070


	//----- nvinfo : EIATTR_CBANK_PARAM_SIZE
	.align		4
.L_96:
        /*0040*/ 	.byte	0x03, 0x19
        /*0042*/ 	.short	0x0008


	//----- nvinfo : EIATTR_PARAM_CBANK
	.align		4
        /*0044*/ 	.byte	0x04, 0x0a
        /*0046*/ 	.short	(.L_98 - .L_97)
	.align		4
.L_97:
        /*0048*/ 	.word	index@(.nv.constant0._Z8set_varsii)
        /*004c*/ 	.short	0x0380
        /*004e*/ 	.short	0x0008


	//----- nvinfo : EIATTR_SW_WAR
	.align		4
.L_98:
        /*0050*/ 	.byte	0x04, 0x36
        /*0052*/ 	.short	(.L_100 - .L_99)
.L_99:
        /*0054*/ 	.word	0x00000008
.L_100:


//--------------------- .nv.callgraph             --------------------------
	.section	.nv.callgraph,"",@"SHT_CUDA_CALLGRAPH"
	.align	4
	.sectionentsize	8
	.align		4
        /*0000*/ 	.word	0x00000000
	.align		4
        /*0004*/ 	.word	0xffffffff
	.align		4
        /*0008*/ 	.word	index@(_Z11print_debugPii)
	.align		4
        /*000c*/ 	.word	index@(vprintf)
	.align		4
        /*0010*/ 	.word	0x00000000
	.align		4
        /*0014*/ 	.word	0xfffffffe
	.align		4
        /*0018*/ 	.word	0x00000000
	.align		4
        /*001c*/ 	.word	0xfffffffd
	.align		4
        /*0020*/ 	.word	0x00000000
	.align		4
        /*0024*/ 	.word	0xfffffffc


//--------------------- .nv.constant4             --------------------------
	.section	.nv.constant4,"a",@progbits
	.align	8
	.align		8
.nv.constant4:
        /*0000*/ 	.dword	d_N
	.align		8
        /*0008*/ 	.dword	d_R
	.align		8
        /*0010*/ 	.dword	$str
	.align		8
        /*0018*/ 	.dword	vprintf


//--------------------- .text._Z5solvePiS_P11request_strS_S_S_S_i --------------------------
	.section	.text._Z5solvePiS_P11request_strS_S_S_S_i,"ax",@progbits
	.align	128
        .global         _Z5solvePiS_P11request_strS_S_S_S_i
        .type           _Z5solvePiS_P11request_strS_S_S_S_i,@function
        .size           _Z5solvePiS_P11request_strS_S_S_S_i,(.L_x_53 - _Z5solvePiS_P11request_strS_S_S_S_i)
        .other          _Z5solvePiS_P11request_strS_S_S_S_i,@"STO_CUDA_ENTRY STV_DEFAULT"
_Z5solvePiS_P11request_strS_S_S_S_i:
.text._Z5solvePiS_P11request_strS_S_S_S_i:
[----:B------:R-:W0:Y:S01]  /*0000*/  LDC R1, c[0x0][0x37c] ;  /* 0x0000df00ff017b82 */ /* 0x000e220000000800 */
[----:B------:R-:W1:Y:S07]  /*0010*/  S2R R3, SR_TID.X ;  /* 0x0000000000037919 */ /* 0x000e6e0000002100 */
[----:B------:R-:W1:Y:S01]  /*0020*/  S2UR UR6, SR_CTAID.X ;  /* 0x00000000000679c3 */ /* 0x000e620000002500 */
[----:B------:R-:W2:Y:S01]  /*0030*/  LDCU.64 UR4, c[0x0][0x358] ;  /* 0x00006b00ff0477ac */ /* 0x000ea20008000a00 */
[----:B0-----:R-:W-:-:S06]  /*0040*/  VIADD R1, R1, 0xffffff98 ;  /* 0xffffff9801017836 */ /* 0x001fcc0000000000 */
[----:B------:R-:W1:Y:S08]  /*0050*/  LDC R0, c[0x0][0x360] ;  /* 0x0000d800ff007b82 */ /* 0x000e700000000800 */
[----:B------:R-:W0:Y:S01]  /*0060*/  LDC.64 R8, c[0x0][0x388] ;  /* 0x0000e200ff087b82 */ /* 0x000e220000000a00 */
[----:B-1----:R-:W-:Y:S01]  /*0070*/  IMAD R0, R0, UR6, R3 ;  /* 0x0000000600007c24 */ /* 0x002fe2000f8e0203 */
[----:B------:R-:W1:Y:S03]  /*0080*/  LDCU UR6, c[0x0][0x3b8] ;  /* 0x00007700ff0677ac */ /* 0x000e660008000800 */
[----:B0-----:R-:W-:-:S05]  /*0090*/  IMAD.WIDE R8, R0, 0x4, R8 ;  /* 0x0000000400087825 */ /* 0x001fca00078e0208 */
[----:B--2---:R-:W2:Y:S01]  /*00a0*/  LDG.E R2, desc[UR4][R8.64] ;  /* 0x0000000408027981 */ /* 0x004ea2000c1e1900 */
[----:B-1----:R-:W-:Y:S01]  /*00b0*/  ISETP.GE.AND P0, PT, R0, UR6, PT ;  /* 0x0000000600007c0c */ /* 0x002fe2000bf06270 */
[--C-:B--2---:R-:W-:Y:S02]  /*00c0*/  IMAD.MOV.U32 R3, RZ, RZ, R2.reuse ;  /* 0x000000ffff037224 */ /* 0x104fe400078e0002 */
[----:B------:R0:W-:Y:S01]  /*00d0*/  STL [R1+0x60], R2 ;  /* 0x0000600201007387 */ /* 0x0001e20000100800 */
[--C-:B------:R-:W-:Y:S02]  /*00e0*/  IMAD.MOV.U32 R4, RZ, RZ, R2.reuse ;  /* 0x000000ffff047224 */ /* 0x100fe400078e0002 */
[--C-:B------:R-:W-:Y:S01]  /*00f0*/  IMAD.MOV.U32 R5, RZ, RZ, R2.reuse ;  /* 0x000000ffff057224 */ /* 0x100fe200078e0002 */
[----:B------:R0:W-:Y:S01]  /*0100*/  STL.64 [R1+0x8], R2 ;  /* 0x0000080201007387 */ /* 0x0001e20000100a00 */
[--C-:B------:R-:W-:Y:S02]  /*0110*/  IMAD.MOV.U32 R6, RZ, RZ, R2.reuse ;  /* 0x000000ffff067224 */ /* 0x100fe400078e0002 */
[--C-:B------:R-:W-:Y:S01]  /*0120*/  IMAD.MOV.U32 R7, RZ, RZ, R2.reuse ;  /* 0x000000ffff077224 */ /* 0x100fe200078e0002 */
[----:B------:R0:W-:Y:S01]  /*0130*/  STL.64 [R1+0x10], R4 ;  /* 0x0000100401007387 */ /* 0x0001e20000100a00 */
[----:B------:R-:W-:-:S02]  /*0140*/  IMAD.MOV.U32 R8, RZ, RZ, R2 ;  /* 0x000000ffff087224 */ /* 0x000fc400078e0002 */
[--C-:B------:R-:W-:Y:S01]  /*0150*/  IMAD.MOV.U32 R9, RZ, RZ, R2.reuse ;  /* 0x000000ffff097224 */ /* 0x100fe200078e0002 */
[----:B------:R0:W-:Y:S01]  /*0160*/  STL.64 [R1+0x18], R2 ;  /* 0x0000180201007387 */ /* 0x0001e20000100a00 */
        /* <DEDUP_REMOVED lines=10> */
[----:B------:R-:W-:Y:S01]  /*0210*/  IMAD.MOV.U32 R17, RZ, RZ, R2 ;  /* 0x000000ffff117224 */ /* 0x000fe200078e0002 */
[----:B------:R0:W-:Y:S04]  /*0220*/  STL.64 [R1+0x38], R12 ;  /* 0x0000380c01007387 */ /* 0x0001e80000100a00 */
[----:B------:R0:W-:Y:S04]  /*0230*/  STL.64 [R1+0x40], R4 ;  /* 0x0000400401007387 */ /* 0x0001e80000100a00 */
[----:B------:R0:W-:Y:S04]  /*0240*/  STL.64 [R1+0x48], R14 ;  /* 0x0000480e01007387 */ /* 0x0001e80000100a00 */
[----:B------:R0:W-:Y:S04]  /*0250*/  STL.64 [R1+0x50], R16 ;  /* 0x0000501001007387 */ /* 0x0001e80000100a00 */
[----:B------:R0:W-:Y:S04]  /*0260*/  STL.64 [R1+0x58], R6 ;  /* 0x0000580601007387 */ /* 0x0001e80000100a00 */
[----:B------:R0:W-:Y:S01]  /*0270*/  STL.64 [R1], R2 ;  /* 0x0000000201007387 */ /* 0x0001e20000100a00 */
[----:B------:R-:W-:Y:S05]  /*0280*/  @P0 EXIT ;  /* 0x000000000000094d */ /* 0x000fea0003800000 */
[----:B0-----:R-:W0:Y:S02]  /*0290*/  LDC.64 R2, c[0x0][0x380] ;  /* 0x0000e000ff027b82 */ /* 0x001e240000000a00 */
[----:B0-----:R-:W-:-:S05]  /*02a0*/  IMAD.WIDE R2, R0, 0x4, R2 ;  /* 0x0000000400027825 */ /* 0x001fca00078e0202 */
[----:B------:R-:W2:Y:S04]  /*02b0*/  LDG.E R5, desc[UR4][R2.64] ;  /* 0x0000000402057981 */ /* 0x000ea8000c1e1900 */
[----:B------:R-:W2:Y:S02]  /*02c0*/  LDG.E R0, desc[UR4][R2.64+0x4] ;  /* 0x0000040402007981 */ /* 0x000ea4000c1e1900 */
[----:B--2---:R-:W-:-:S13]  /*02d0*/  ISETP.GE.AND P0, PT, R5, R0, PT ;  /* 0x000000000500720c */ /* 0x004fda0003f06270 */
[----:B------:R-:W-:Y:S05]  /*02e0*/  @P0 EXIT ;  /* 0x000000000000094d */ /* 0x000fea0003800000 */
[----:B------:R-:W-:Y:S02]  /*02f0*/  IMAD.MOV.U32 R3, RZ, RZ, R5 ;  /* 0x000000ffff037224 */ /* 0x000fe400078e0005 */
[----:B------:R-:W-:-:S07]  /*0300*/  VIADD R2, R1, 0x20 ;  /* 0x0000002001027836 */ /* 0x000fce0000000000 */
.L_x_14:
[----:B0-----:R-:W0:Y:S02]  /*0310*/  LDC.64 R12, c[0x0][0x390] ;  /* 0x0000e400ff0c7b82 */ /* 0x001e240000000a00 */
[----:B0-----:R-:W-:-:S05]  /*0320*/  IMAD.WIDE R12, R3, 0x14, R12 ;  /* 0x00000014030c7825 */ /* 0x001fca00078e020c */
[----:B------:R-:W2:Y:S04]  /*0330*/  LDG.E R5, desc[UR4][R12.64+0x10] ;  /* 0x000010040c057981 */ /* 0x000ea8000c1e1900 */
[----:B------:R0:W5:Y:S01]  /*0340*/  LDG.E R4, desc[UR4][R12.64+0x4] ;  /* 0x000004040c047981 */ /* 0x000162000c1e1900 */
[----:B------:R-:W-:Y:S01]  /*0350*/  VIADD R3, R3, 0x1 ;  /* 0x0000000103037836 */ /* 0x000fe20000000000 */
[----:B------:R-:W-:Y:S04]  /*0360*/  BSSY.RECONVERGENT B0, `(.L_x_0) ;  /* 0x00000a9000007945 */ /* 0x000fe80003800200 */
[----:B------:R-:W-:-:S02]  /*0370*/  ISETP.NE.AND P0, PT, R3, R0, PT ;  /* 0x000000000300720c */ /* 0x000fc40003f05270 */
[----:B--2---:R-:W-:-:S13]  /*0380*/  ISETP.GE.AND P1, PT, R5, 0x1, PT ;  /* 0x000000010500780c */ /* 0x004fda0003f26270 */
[----:B0-----:R-:W-:Y:S05]  /*0390*/  @!P1 BRA `(.L_x_1) ;  /* 0x0000000800489947 */ /* 0x001fea0003800000 */
[----:B------:R-:W2:Y:S01]  /*03a0*/  LDG.E R6, desc[UR4][R12.64+0xc] ;  /* 0x00000c040c067981 */ /* 0x000ea2000c1e1900 */
[----:B------:R-:W-:Y:S01]  /*03b0*/  BSSY.RECONVERGENT B1, `(.L_x_2) ;  /* 0x0000043000017945 */ /* 0x000fe20003800200 */
[----:B------:R-:W-:Y:S02]  /*03c0*/  IMAD.MOV.U32 R24, RZ, RZ, 0x1 ;  /* 0x00000001ff187424 */ /* 0x000fe400078e00ff */
[----:B--2---:R-:W-:Y:S02]  /*03d0*/  IMAD.IADD R5, R6, 0x1, R5 ;  /* 0x0000000106057824 */ /* 0x004fe400078e0205 */
[----:B------:R-:W-:-:S03]  /*03e0*/  IMAD.MOV.U32 R10, RZ, RZ, R6 ;  /* 0x000000ffff0a7224 */ /* 0x000fc600078e0006 */
[----:B------:R-:W-:-:S05]  /*03f0*/  VIADDMNMX R9, R6, 0x1, R5, !PT ;  /* 0x0000000106097846 */ /* 0x000fca0007800105 */
[----:B------:R-:W-:Y:S02]  /*0400*/  IMAD.IADD R7, R9, 0x1, -R6 ;  /* 0x0000000109077824 */ /* 0x000fe400078e0a06 */
[----:B------:R-:W-:-:S03]  /*0410*/  IMAD.IADD R9, R6, 0x1, -R9 ;  /* 0x0000000106097824 */ /* 0x000fc600078e0a09 */
[----:B------:R-:W-:Y:S02]  /*0420*/  LOP3.LUT R8, R7, 0xf, RZ, 0xc0, !PT ;  /* 0x0000000f07087812 */ /* 0x000fe400078ec0ff */
[----:B------:R-:W-:Y:S02]  /*0430*/  ISETP.GT.U32.AND P2, PT, R9, -0x10, PT ;  /* 0xfffffff00900780c */ /* 0x000fe40003f44070 */
[----:B------:R-:W-:-:S11]  /*0440*/  ISETP.NE.AND P1, PT, R8, RZ, PT ;  /* 0x000000ff0800720c */ /* 0x000fd60003f25270 */
[----:B------:R-:W-:Y:S05]  /*0450*/  @P2 BRA `(.L_x_3) ;  /* 0x0000000000e02947 */ /* 0x000fea0003800000 */
[----:B------:R-:W-:Y:S01]  /*0460*/  LOP3.LUT R9, R7, 0xfffffff0, RZ, 0xc0, !PT ;  /* 0xfffffff007097812 */ /* 0x000fe200078ec0ff */
[----:B------:R-:W-:Y:S02]  /*0470*/  IMAD.MOV.U32 R24, RZ, RZ, 0x1 ;  /* 0x00000001ff187424 */ /* 0x000fe400078e00ff */
[----:B------:R-:W-:Y:S02]  /*0480*/  IMAD.MOV.U32 R10, RZ, RZ, R6 ;  /* 0x000000ffff0a7224 */ /* 0x000fe400078e0006 */
[----:B------:R-:W-:-:S07]  /*0490*/  IMAD.MOV R9, RZ, RZ, -R9 ;  /* 0x000000ffff097224 */ /* 0x000fce00078e0a09 */
.L_x_4:
[----:B------:R-:W-:-:S05]  /*04a0*/  IMAD R26, R10, 0x4, R2 ;  /* 0x000000040a1a7824 */ /* 0x000fca00078e0202 */
[----:B------:R-:W2:Y:S04]  /*04b0*/  LDL R21, [R26+-0x20] ;  /* 0xffffe0001a157983 */ /* 0x000ea80000100800 */
[----:B------:R-:W3:Y:S04]  /*04c0*/  LDL R20, [R26+-0x1c] ;  /* 0xffffe4001a147983 */ /* 0x000ee80000100800 */
[----:B------:R-:W4:Y:S04]  /*04d0*/  LDL R25, [R26+-0x18] ;  /* 0xffffe8001a197983 */ /* 0x000f280000100800 */
[----:B------:R-:W4:Y:S04]  /*04e0*/  LDL R19, [R26+-0x14] ;  /* 0xffffec001a137983 */ /* 0x000f280000100800 */
[----:B------:R-:W4:Y:S04]  /*04f0*/  LDL R18, [R26+-0x10] ;  /* 0xfffff0001a127983 */ /* 0x000f280000100800 */
[----:B------:R-:W4:Y:S04]  /*0500*/  LDL R17, [R26+-0xc] ;  /* 0xfffff4001a117983 */ /* 0x000f280000100800 */
[----:B------:R-:W4:Y:S04]  /*0510*/  LDL R16, [R26+-0x8] ;  /* 0xfffff8001a107983 */ /* 0x000f280000100800 */
[----:B------:R-:W4:Y:S04]  /*0520*/  LDL R15, [R26+-0x4] ;  /* 0xfffffc001a0f7983 */ /* 0x000f280000100800 */
[----:B------:R-:W4:Y:S04]  /*0530*/  LDL R14, [R26] ;  /* 0x000000001a0e7983 */ /* 0x000f280000100800 */
[----:B------:R-:W4:Y:S04]  /*0540*/  LDL R13, [R26+0x4] ;  /* 0x000004001a0d7983 */ /* 0x000f280000100800 */
[----:B------:R-:W4:Y:S04]  /*0550*/  LDL R12, [R26+0x8] ;  /* 0x000008001a0c7983 */ /* 0x000f280000100800 */
[----:B------:R-:W4:Y:S04]  /*0560*/  LDL R11, [R26+0xc] ;  /* 0x00000c001a0b7983 */ /* 0x000f280000100800 */
[----:B------:R-:W4:Y:S04]  /*0570*/  LDL R23, [R26+0x10] ;  /* 0x000010001a177983 */ /* 0x000f280000100800 */
[----:B------:R-:W4:Y:S01]  /*0580*/  LDL R22, [R26+0x18] ;  /* 0x000018001a167983 */ /* 0x000f220000100800 */
[----:B--2---:R-:W-:-:S03]  /*0590*/  ISETP.GT.AND P2, PT, R21, RZ, PT ;  /* 0x000000ff1500720c */ /* 0x004fc60003f44270 */
[----:B------:R-:W2:Y:S01]  /*05a0*/  LDL R21, [R26+0x1c] ;  /* 0x00001c001a157983 */ /* 0x000ea20000100800 */
[----:B---3--:R-:W-:-:S03]  /*05b0*/  ISETP.GT.AND P3, PT, R20, RZ, PT ;  /* 0x000000ff1400720c */ /* 0x008fc60003f64270 */
[----:B------:R-:W3:Y:S01]  /*05c0*/  LDL R20, [R26+0x14] ;  /* 0x000014001a147983 */ /* 0x000ee20000100800 */
[----:B------:R-:W-:Y:S02]  /*05d0*/  SEL R24, R24, RZ, P2 ;  /* 0x000000ff18187207 */ /* 0x000fe40001000000 */
[----:B----4-:R-:W-:Y:S02]  /*05e0*/  ISETP.GT.AND P2, PT, R25, RZ, PT ;  /* 0x000000ff1900720c */ /* 0x010fe40003f44270 */
[----:B------:R-:W-:Y:S02]  /*05f0*/  SEL R24, R24, RZ, P3 ;  /* 0x000000ff18187207 */ /* 0x000fe40001800000 */
[----:B------:R-:W-:Y:S02]  /*0600*/  ISETP.GT.AND P3, PT, R19, RZ, PT ;  /* 0x000000ff1300720c */ /* 0x000fe40003f64270 */
[----:B------:R-:W-:Y:S02]  /*0610*/  SEL R24, R24, RZ, P2 ;  /* 0x000000ff18187207 */ /* 0x000fe40001000000 */
[----:B------:R-:W-:-:S02]  /*0620*/  ISETP.GT.AND P2, PT, R18, RZ, PT ;  /* 0x000000ff1200720c */ /* 0x000fc40003f44270 */
[----:B------:R-:W-:Y:S02]  /*0630*/  SEL R24, R24, RZ, P3 ;  /* 0x000000ff18187207 */ /* 0x000fe40001800000 */
[----:B------:R-:W-:Y:S02]  /*0640*/  ISETP.GT.AND P3, PT, R17, RZ, PT ;  /* 0x000000ff1100720c */ /* 0x000fe40003f64270 */
        /* <DEDUP_REMOVED lines=12> */
[----:B------:R-:W-:Y:S01]  /*0710*/  SEL R24, R24, RZ, P2 ;  /* 0x000000ff18187207 */ /* 0x000fe20001000000 */
[----:B------:R-:W-:Y:S01]  /*0720*/  VIADD R9, R9, 0x10 ;  /* 0x0000001009097836 */ /* 0x000fe20000000000 */
[----:B------:R-:W-:Y:S02]  /*0730*/  ISETP.GT.AND P4, PT, R23, RZ, PT ;  /* 0x000000ff1700720c */ /* 0x000fe40003f84270 */
[----:B------:R-:W-:-:S04]  /*0740*/  SEL R24, R24, RZ, P3 ;  /* 0x000000ff18187207 */ /* 0x000fc80001800000 */
[----:B------:R-:W-:Y:S02]  /*0750*/  SEL R24, R24, RZ, P4 ;  /* 0x000000ff18187207 */ /* 0x000fe40002000000 */
[----:B------:R-:W-:Y:S01]  /*0760*/  ISETP.NE.AND P4, PT, R9, RZ, PT ;  /* 0x000000ff0900720c */ /* 0x000fe20003f85270 */
[----:B------:R-:W-:Y:S01]  /*0770*/  VIADD R10, R10, 0x10 ;  /* 0x000000100a0a7836 */ /* 0x000fe20000000000 */
[----:B--2---:R-:W-:Y:S02]  /*0780*/  VIMNMX R21, PT, PT, R22, R21, PT ;  /* 0x0000001516157248 */ /* 0x004fe40003fe0100 */
[----:B---3--:R-:W-:Y:S02]  /*0790*/  ISETP.GT.AND P2, PT, R20, RZ, PT ;  /* 0x000000ff1400720c */ /* 0x008fe40003f44270 */
[----:B------:R-:W-:Y:S02]  /*07a0*/  ISETP.GT.AND P3, PT, R21, RZ, PT ;  /* 0x000000ff1500720c */ /* 0x000fe40003f64270 */
[----:B------:R-:W-:-:S04]  /*07b0*/  SEL R24, R24, RZ, P2 ;  /* 0x000000ff18187207 */ /* 0x000fc80001000000 */
[----:B------:R-:W-:Y:S01]  /*07c0*/  SEL R24, R24, RZ, P3 ;  /* 0x000000ff18187207 */ /* 0x000fe20001800000 */
[----:B------:R-:W-:Y:S06]  /*07d0*/  @P4 BRA `(.L_x_4) ;  /* 0xfffffffc00304947 */ /* 0x000fec000383ffff */
.L_x_3:
[----:B------:R-:W-:Y:S05]  /*07e0*/  BSYNC.RECONVERGENT B1 ;  /* 0x0000000000017941 */ /* 0x000fea0003800200 */
.L_x_2:
[----:B------:R-:W-:Y:S04]  /*07f0*/  BSSY.RECONVERGENT B1, `(.L_x_5) ;  /* 0x0000043000017945 */ /* 0x000fe80003800200 */
[----:B------:R-:W-:Y:S05]  /*0800*/  @!P1 BRA `(.L_x_6) ;  /* 0x0000000400049947 */ /* 0x000fea0003800000 */
[----:B------:R-:W-:Y:S01]  /*0810*/  ISETP.GE.U32.AND P2, PT, R8, 0x8, PT ;  /* 0x000000080800780c */ /* 0x000fe20003f46070 */
[----:B------:R-:W-:Y:S01]  /*0820*/  BSSY.RECONVERGENT B2, `(.L_x_7) ;  /* 0x000001d000027945 */ /* 0x000fe20003800200 */
[----:B------:R-:W-:-:S04]  /*0830*/  LOP3.LUT R18, R7, 0x7, RZ, 0xc0, !PT ;  /* 0x0000000707127812 */ /* 0x000fc800078ec0ff */
[----:B------:R-:W-:-:S07]  /*0840*/  ISETP.NE.AND P1, PT, R18, RZ, PT ;  /* 0x000000ff1200720c */ /* 0x000fce0003f25270 */
[----:B------:R-:W-:Y:S06]  /*0850*/  @!P2 BRA `(.L_x_8) ;  /* 0x000000000064a947 */ /* 0x000fec0003800000 */
[----:B------:R-:W-:-:S05]  /*0860*/  IMAD R8, R10, 0x4, R1 ;  /* 0x000000040a087824 */ /* 0x000fca00078e0201 */
[----:B------:R-:W2:Y:S04]  /*0870*/  LDL R17, [R8] ;  /* 0x0000000008117983 */ /* 0x000ea80000100800 */
[----:B------:R-:W3:Y:S04]  /*0880*/  LDL R9, [R8+0x4] ;  /* 0x0000040008097983 */ /* 0x000ee80000100800 */
[----:B------:R-:W4:Y:S04]  /*0890*/  LDL R11, [R8+0x8] ;  /* 0x00000800080b7983 */ /* 0x000f280000100800 */
[----:B------:R-:W4:Y:S04]  /*08a0*/  LDL R12, [R8+0xc] ;  /* 0x00000c00080c7983 */ /* 0x000f280000100800 */
[----:B------:R-:W4:Y:S04]  /*08b0*/  LDL R13, [R8+0x10] ;  /* 0x00001000080d7983 */ /* 0x000f280000100800 */
[----:B------:R-:W4:Y:S04]  /*08c0*/  LDL R15, [R8+0x18] ;  /* 0x00001800080f7983 */ /* 0x000f280000100800 */
[----:B------:R-:W4:Y:S04]  /*08d0*/  LDL R16, [R8+0x1c] ;  /* 0x00001c0008107983 */ /* 0x000f280000100800 */
[----:B------:R-:W4:Y:S01]  /*08e0*/  LDL R14, [R8+0x14] ;  /* 0x00001400080e7983 */ /* 0x000f220000100800 */
[----:B------:R-:W-:Y:S01]  /*08f0*/  VIADD R10, R10, 0x8 ;  /* 0x000000080a0a7836 */ /* 0x000fe20000000000 */
[----:B--2---:R-:W-:-:S02]  /*0900*/  ISETP.GT.AND P2, PT, R17, RZ, PT ;  /* 0x000000ff1100720c */ /* 0x004fc40003f44270 */
[----:B---3--:R-:W-:Y:S02]  /*0910*/  ISETP.GT.AND P3, PT, R9, RZ, PT ;  /* 0x000000ff0900720c */ /* 0x008fe40003f64270 */
[----:B------:R-:W-:Y:S02]  /*0920*/  SEL R24, R24, RZ, P2 ;  /* 0x000000ff18187207 */ /* 0x000fe40001000000 */
[----:B----4-:R-:W-:Y:S02]  /*0930*/  ISETP.GT.AND P2, PT, R11, RZ, PT ;  /* 0x000000ff0b00720c */ /* 0x010fe40003f44270 */
[----:B------:R-:W-:Y:S02]  /*0940*/  SEL R24, R24, RZ, P3 ;  /* 0x000000ff18187207 */ /* 0x000fe40001800000 */
[----:B------:R-:W-:Y:S02]  /*0950*/  ISETP.GT.AND P3, PT, R12, RZ, PT ;  /* 0x000000ff0c00720c */ /* 0x000fe40003f64270 */
[----:B------:R-:W-:-:S02]  /*0960*/  SEL R24, R24, RZ, P2 ;  /* 0x000000ff18187207 */ /* 0x000fc40001000000 */
[----:B------:R-:W-:Y:S02]  /*0970*/  ISETP.GT.AND P2, PT, R13, RZ, PT ;  /* 0x000000ff0d00720c */ /* 0x000fe40003f44270 */
[----:B------:R-:W-:-:S04]  /*0980*/  SEL R24, R24, RZ, P3 ;  /* 0x000000ff18187207 */ /* 0x000fc80001800000 */
[----:B------:R-:W-:Y:S02]  /*0990*/  SEL R24, R24, RZ, P2 ;  /* 0x000000ff18187207 */ /* 0x000fe40001000000 */
[----:B------:R-:W-:Y:S02]  /*09a0*/  VIMNMX R15, PT, PT, R15, R16, PT ;  /* 0x000000100f0f7248 */ /* 0x000fe40003fe0100 */
[----:B------:R-:W-:Y:S02]  /*09b0*/  ISETP.GT.AND P3, PT, R14, RZ, PT ;  /* 0x000000ff0e00720c */ /* 0x000fe40003f64270 */
[----:B------:R-:W-:Y:S02]  /*09c0*/  ISETP.GT.AND P2, PT, R15, RZ, PT ;  /* 0x000000ff0f00720c */ /* 0x000fe40003f44270 */
[----:B------:R-:W-:-:S04]  /*09d0*/  SEL R24, R24, RZ, P3 ;  /* 0x000000ff18187207 */ /* 0x000fc80001800000 */
[----:B------:R-:W-:-:S07]  /*09e0*/  SEL R24, R24, RZ, P2 ;  /* 0x000000ff18187207 */ /* 0x000fce0001000000 */
.L_x_8:
[----:B------:R-:W-:Y:S05]  /*09f0*/  BSYNC.RECONVERGENT B2 ;  /* 0x0000000000027941 */ /* 0x000fea0003800200 */
.L_x_7:
        /* <DEDUP_REMOVED lines=9> */
[----:B------:R-:W3:Y:S04]  /*0a90*/  LDL R12, [R9+0xc] ;  /* 0x00000c00090c7983 */ /* 0x000ee80000100800 */
[----:B------:R-:W4:Y:S01]  /*0aa0*/  LDL R11, [R9+0x4] ;  /* 0x00000400090b7983 */ /* 0x000f220000100800 */
[----:B------:R-:W-:Y:S01]  /*0ab0*/  VIADD R10, R10, 0x4 ;  /* 0x000000040a0a7836 */ /* 0x000fe20000000000 */
[----:B--2---:R-:W-:-:S04]  /*0ac0*/  ISETP.GT.AND P2, PT, R13, RZ, PT ;  /* 0x000000ff0d00720c */ /* 0x004fc80003f44270 */
[----:B------:R-:W-:Y:S02]  /*0ad0*/  SEL R24, R24, RZ, P2 ;  /* 0x000000ff18187207 */ /* 0x000fe40001000000 */
[----:B---3--:R-:W-:Y:S02]  /*0ae0*/  VIMNMX R7, PT, PT, R7, R12, PT ;  /* 0x0000000c07077248 */ /* 0x008fe40003fe0100 */
[----:B----4-:R-:W-:Y:S02]  /*0af0*/  ISETP.GT.AND P3, PT, R11, RZ, PT ;  /* 0x000000ff0b00720c */ /* 0x010fe40003f64270 */
[----:B------:R-:W-:Y:S02]  /*0b00*/  ISETP.GT.AND P2, PT, R7, RZ, PT ;  /* 0x000000ff0700720c */ /* 0x000fe40003f44270 */
[----:B------:R-:W-:-:S04]  /*0b10*/  SEL R24, R24, RZ, P3 ;  /* 0x000000ff18187207 */ /* 0x000fc80001800000 */
[----:B------:R-:W-:-:S07]  /*0b20*/  SEL R24, R24, RZ, P2 ;  /* 0x000000ff18187207 */ /* 0x000fce0001000000 */
.L_x_10:
[----:B------:R-:W-:Y:S05]  /*0b30*/  BSYNC.RECONVERGENT B2 ;  /* 0x0000000000027941 */ /* 0x000fea0003800200 */
.L_x_9:
[----:B------:R-:W-:Y:S05]  /*0b40*/  @!P1 BRA `(.L_x_6) ;  /* 0x0000000000349947 */ /* 0x000fea0003800000 */
[----:B------:R-:W-:-:S05]  /*0b50*/  IMAD R7, R10, 0x4, R1 ;  /* 0x000000040a077824 */ /* 0x000fca00078e0201 */
[----:B------:R-:W2:Y:S01]  /*0b60*/  LDL R9, [R7] ;  /* 0x0000000007097983 */ /* 0x000ea20000100800 */
[----:B------:R-:W-:Y:S02]  /*0b70*/  ISETP.NE.AND P2, PT, R8, 0x1, PT ;  /* 0x000000010800780c */ /* 0x000fe40003f45270 */
[----:B--2---:R-:W-:-:S04]  /*0b80*/  ISETP.GT.AND P1, PT, R9, RZ, PT ;  /* 0x000000ff0900720c */ /* 0x004fc80003f24270 */
[----:B------:R-:W-:-:S07]  /*0b90*/  SEL R24, R24, RZ, P1 ;  /* 0x000000ff18187207 */ /* 0x000fce0000800000 */
[----:B------:R-:W-:Y:S05]  /*0ba0*/  @!P2 BRA `(.L_x_6) ;  /* 0x00000000001ca947 */ /* 0x000fea0003800000 */
[----:B------:R-:W-:Y:S01]  /*0bb0*/  ISETP.NE.AND P3, PT, R8, 0x2, PT ;  /* 0x000000020800780c */ /* 0x000fe20003f65270 */
[----:B------:R-:W2:-:S12]  /*0bc0*/  LDL R9, [R7+0x4] ;  /* 0x0000040007097983 */ /* 0x000e980000100800 */
[----:B------:R-:W3:Y:S01]  /*0bd0*/  @P3 LDL R8, [R7+0x8] ;  /* 0x0000080007083983 */ /* 0x000ee20000100800 */
[----:B--2---:R-:W-:-:S04]  /*0be0*/  ISETP.GT.AND P1, PT, R9, RZ, PT ;  /* 0x000000ff0900720c */ /* 0x004fc80003f24270 */
[----:B------:R-:W-:Y:S02]  /*0bf0*/  SEL R24, R24, RZ, P1 ;  /* 0x000000ff18187207 */ /* 0x000fe40000800000 */
[----:B---3--:R-:W-:-:S04]  /*0c00*/  @P3 ISETP.GT.AND P2, PT, R8, RZ, PT ;  /* 0x000000ff0800320c */ /* 0x008fc80003f44270 */
[----:B------:R-:W-:-:S09]  /*0c10*/  @P3 SEL R24, R24, RZ, P2 ;  /* 0x000000ff18183207 */ /* 0x000fd20001000000 */
.L_x_6:
[----:B------:R-:W-:Y:S05]  /*0c20*/  BSYNC.RECONVERGENT B1 ;  /* 0x0000000000017941 */ /* 0x000fea0003800200 */
.L_x_5:
[----:B------:R-:W-:-:S13]  /*0c30*/  ISETP.NE.AND P1, PT, R24, RZ, PT ;  /* 0x000000ff1800720c */ /* 0x000fda0003f25270 */
[----:B------:R-:W-:Y:S05]  /*0c40*/  @!P1 BRA `(.L_x_11) ;  /* 0x00000000004c9947 */ /* 0x000fea0003800000 */
.L_x_12:
[----:B0-----:R-:W-:-:S05]  /*0c50*/  IMAD R7, R6, 0x4, R1 ;  /* 0x0000000406077824 */ /* 0x001fca00078e0201 */
[----:B------:R-:W2:Y:S01]  /*0c60*/  LDL R8, [R7] ;  /* 0x0000000007087983 */ /* 0x000ea20000100800 */
[----:B------:R-:W-:-:S05]  /*0c70*/  VIADD R6, R6, 0x1 ;  /* 0x0000000106067836 */ /* 0x000fca0000000000 */
[----:B------:R-:W-:Y:S01]  /*0c80*/  ISETP.GE.AND P1, PT, R6, R5, PT ;  /* 0x000000050600720c */ /* 0x000fe20003f26270 */
[----:B--2---:R-:W-:-:S05]  /*0c90*/  VIADD R8, R8, 0xffffffff ;  /* 0xffffffff08087836 */ /* 0x004fca0000000000 */
[----:B------:R0:W-:Y:S07]  /*0ca0*/  STL [R7], R8 ;  /* 0x0000000807007387 */ /* 0x0001ee0000100800 */
[----:B------:R-:W-:Y:S05]  /*0cb0*/  @!P1 BRA `(.L_x_12) ;  /* 0xfffffffc00e49947 */ /* 0x000fea000383ffff */
.L_x_1:
[----:B------:R-:W1:Y:S01]  /*0cc0*/  S2R R10, SR_LANEID ;  /* 0x00000000000a7919 */ /* 0x000e620000000000 */
[----:B0-----:R-:W0:Y:S01]  /*0cd0*/  LDC.64 R6, c[0x0][0x398] ;  /* 0x0000e600ff067b82 */ /* 0x001e220000000a00 */
[----:B------:R-:W-:Y:S01]  /*0ce0*/  VOTEU.ANY UR6, UPT, PT ;  /* 0x0000000000067886 */ /* 0x000fe200038e0100 */
[----:B------:R-:W-:Y:S01]  /*0cf0*/  IMAD.MOV.U32 R11, RZ, RZ, 0x1 ;  /* 0x00000001ff0b7424 */ /* 0x000fe200078e00ff */
[----:B------:R-:W-:Y:S02]  /*0d00*/  UFLO.U32 UR7, UR6 ;  /* 0x00000006000772bd */ /* 0x000fe400080e0000 */
[----:B------:R-:W2:Y:S03]  /*0d10*/  POPC R5, UR6 ;  /* 0x0000000600057d09 */ /* 0x000ea60008000000 */
[----:B------:R-:W2:Y:S01]  /*0d20*/  LDC.64 R8, c[0x0][0x3a8] ;  /* 0x0000ea00ff087b82 */ /* 0x000ea20000000a00 */
[----:B0----5:R-:W-:-:S05]  /*0d30*/  IMAD.WIDE R6, R4, 0x4, R6 ;  /* 0x0000000404067825 */ /* 0x021fca00078e0206 */
[----:B------:R3:W-:Y:S01]  /*0d40*/  REDG.E.ADD.STRONG.GPU desc[UR4][R6.64], R11 ;  /* 0x0000000b0600798e */ /* 0x0007e2000c12e104 */
[----:B-1----:R-:W-:-:S13]  /*0d50*/  ISETP.EQ.U32.AND P1, PT, R10, UR7, PT ;  /* 0x000000070a007c0c */ /* 0x002fda000bf22070 */
[----:B--2---:R3:W-:Y:S01]  /*0d60*/  @P1 REDG.E.ADD.STRONG.GPU desc[UR4][R8.64], R5 ;  /* 0x000000050800198e */ /* 0x0047e2000c12e104 */
[----:B------:R-:W-:Y:S05]  /*0d70*/  BRA `(.L_x_13) ;  /* 0x00000000001c7947 */ /* 0x000fea0003800000 */
.L_x_11:
[----:B------:R-:W0:Y:S01]  /*0d80*/  S2R R8, SR_LANEID ;  /* 0x0000000000087919 */ /* 0x000e220000000000 */
[----:B------:R-:W1:Y:S01]  /*0d90*/  LDC.64 R6, c[0x0][0x3b0] ;  /* 0x0000ec00ff067b82 */ /* 0x000e620000000a00 */
[----:B------:R-:W-:Y:S02]  /*0da0*/  VOTEU.ANY UR6, UPT, PT ;  /* 0x0000000000067886 */ /* 0x000fe400038e0100 */
[----:B------:R-:W-:Y:S02]  /*0db0*/  UFLO.U32 UR7, UR6 ;  /* 0x00000006000772bd */ /* 0x000fe400080e0000 */
[----:B------:R-:W1:Y:S04]  /*0dc0*/  POPC R5, UR6 ;  /* 0x0000000600057d09 */ /* 0x000e680008000000 */
[----:B0-----:R-:W-:-:S13]  /*0dd0*/  ISETP.EQ.U32.AND P1, PT, R8, UR7, PT ;  /* 0x0000000708007c0c */ /* 0x001fda000bf22070 */
[----:B-1----:R0:W-:Y:S02]  /*0de0*/  @P1 REDG.E.ADD.STRONG.GPU desc[UR4][R6.64], R5 ;  /* 0x000000050600198e */ /* 0x0021e4000c12e104 */
.L_x_13:
[----:B------:R-:W-:Y:S05]  /*0df0*/  BSYNC.RECONVERGENT B0 ;  /* 0x0000000000007941 */ /* 0x000fea0003800200 */
.L_x_0:
[----:B0--3--:R-:W0:Y:S01]  /*0e00*/  LDC.64 R6, c[0x0][0x3a0] ;  /* 0x0000e800ff067b82 */ /* 0x009e220000000a00 */
[----:B------:R-:W-:Y:S02]  /*0e10*/  IMAD.MOV.U32 R9, RZ, RZ, 0x1 ;  /* 0x00000001ff097424 */ /* 0x000fe400078e00ff */
[----:B0----5:R-:W-:-:S05]  /*0e20*/  IMAD.WIDE R4, R4, 0x4, R6 ;  /* 0x0000000404047825 */ /* 0x021fca00078e0206 */
[----:B------:R0:W-:Y:S01]  /*0e30*/  REDG.E.ADD.STRONG.GPU desc[UR4][R4.64], R9 ;  /* 0x000000090400798e */ /* 0x0001e2000c12e104 */
[----:B------:R-:W-:Y:S05]  /*0e40*/  WARPSYNC.ALL ;  /* 0x0000000000007948 */ /* 0x000fea0003800000 */
[----:B------:R-:W-:Y:S06]  /*0e50*/  BAR.SYNC.DEFER_BLOCKING 0x0 ;  /* 0x0000000000007b1d */ /* 0x000fec0000010000 */
[----:B------:R-:W-:Y:S05]  /*0e60*/  @P0 BRA `(.L_x_14) ;  /* 0xfffffff400280947 */ /* 0x000fea000383ffff */
[----:B------:R-:W-:Y:S05]  /*0e70*/  EXIT ;  /* 0x000000000000794d */ /* 0x000fea0003800000 */
.L_x_15:
[----:B------:R-:W-:-:S00]  /*0e80*/  BRA `(.L_x_15) ;  /* 0xfffffffc00fc7947 */ /* 0x000fc0000383ffff */
[----:B------:R-:W-:-:S00]  /*0e90*/  NOP ;  /* 0x0000000000007918 */ /* 0x000fc00000000000 */
        /* <DEDUP_REMOVED lines=14> */
.L_x_53:


//--------------------- .text._Z11print_debugPii  --------------------------
	.section	.text._Z11print_debugPii,"ax",@progbits
	.align	128
        .global         _Z11print_debugPii
        .type           _Z11print_debugPii,@function
        .size           _Z11print_debugPii,(.L_x_54 - _Z11print_debugPii)
        .other          _Z11print_debugPii,@"STO_CUDA_ENTRY STV_DEFAULT"
_Z11print_debugPii:
.text._Z11print_debugPii:
[----:B------:R-:W0:Y:S08]  /*0000*/  LDC R1, c[0x0][0x37c] ;  /* 0x0000df00ff017b82 */ /* 0x000e300000000800 */
[----:B------:R-:W1:Y:S01]  /*0010*/  LDC R0, c[0x0][0x388] ;  /* 0x0000e200ff007b82 */ /* 0x000e620000000800 */
[----:B------:R-:W2:Y:S01]  /*0020*/  LDCU UR4, c[0x0][0x2f8] ;  /* 0x00005f00ff0477ac */ /* 0x000ea20008000800 */
[----:B0-----:R-:W-:Y:S01]  /*0030*/  VIADD R1, R1, 0xfffffff8 ;  /* 0xfffffff801017836 */ /* 0x001fe20000000000 */
[----:B------:R-:W0:Y:S04]  /*0040*/  LDCU UR5, c[0x0][0x2fc] ;  /* 0x00005f80ff0577ac */ /* 0x000e280008000800 */
[----:B--2---:R-:W-:-:S02]  /*0050*/  IADD3 R19, P0, PT, R1, UR4, RZ ;  /* 0x0000000401137c10 */ /* 0x004fc4000ff1e0ff */
[----:B-1----:R-:W-:-:S13]  /*0060*/  ISETP.GE.AND P1, PT, R0, 0x1, PT ;  /* 0x000000010000780c */ /* 0x002fda0003f26270 */
[----:B0-----:R-:W-:Y:S05]  /*0070*/  @!P1 EXIT ;  /* 0x000000000000994d */ /* 0x001fea0003800000 */
[C---:B------:R-:W-:Y:S01]  /*0080*/  ISETP.GE.U32.AND P1, PT, R0.reuse, 0x10, PT ;  /* 0x000000100000780c */ /* 0x040fe20003f26070 */
[----:B------:R-:W0:Y:S01]  /*0090*/  LDCU.64 UR36, c[0x0][0x358] ;  /* 0x00006b00ff2477ac */ /* 0x000e220008000a00 */
[----:B------:R-:W-:Y:S02]  /*00a0*/  IMAD.X R18, RZ, RZ, UR5, P0 ;  /* 0x00000005ff127e24 */ /* 0x000fe400080e06ff */
[----:B------:R-:W-:Y:S01]  /*00b0*/  HFMA2 R2, -RZ, RZ, 0, 0 ;  /* 0x00000000ff027431 */ /* 0x000fe200000001ff */
[----:B------:R-:W-:-:S08]  /*00c0*/  LOP3.LUT R25, R0, 0xf, RZ, 0xc0, !PT ;  /* 0x0000000f00197812 */ /* 0x000fd000078ec0ff */
[----:B------:R-:W-:Y:S05]  /*00d0*/  @!P1 BRA `(.L_x_16) ;  /* 0x0000000800f89947 */ /* 0x000fea0003800000 */
[----:B------:R-:W1:Y:S01]  /*00e0*/  LDCU.64 UR4, c[0x0][0x380] ;  /* 0x00007000ff0477ac */ /* 0x000e620008000a00 */
[----:B------:R-:W-:Y:S01]  /*00f0*/  BSSY.RECONVERGENT B6, `(.L_x_16) ;  /* 0x00000bc000067945 */ /* 0x000fe20003800200 */
[----:B------:R-:W-:Y:S01]  /*0100*/  LOP3.LUT R2, R0, 0x7ffffff0, RZ, 0xc0, !PT ;  /* 0x7ffffff000027812 */ /* 0x000fe200078ec0ff */
[----:B------:R-:W-:Y:S01]  /*0110*/  IMAD.MOV.U32 R22, RZ, RZ, RZ ;  /* 0x000000ffff167224 */ /* 0x000fe200078e00ff */
[----:B-1----:R-:W-:-:S04]  /*0120*/  UIADD3 UR4, UP0, UPT, UR4, 0x20, URZ ;  /* 0x0000002004047890 */ /* 0x002fc8000ff1e0ff */
[----:B------:R-:W-:Y:S02]  /*0130*/  UIADD3.X UR5, UPT, UPT, URZ, UR5, URZ, UP0, !UPT ;  /* 0x00000005ff057290 */ /* 0x000fe400087fe4ff */
[----:B------:R-:W-:-:S04]  /*0140*/  IMAD.U32 R16, RZ, RZ, UR4 ;  /* 0x00000004ff107e24 */ /* 0x000fc8000f8e00ff */
[----:B------:R-:W-:-:S07]  /*0150*/  MOV R17, UR5 ;  /* 0x0000000500117c02 */ /* 0x000fce0008000f00 */
.L_x_33:
[----:B0-----:R-:W2:Y:S01]  /*0160*/  LDG.E R23, desc[UR36][R16.64+-0x20] ;  /* 0xffffe02410177981 */ /* 0x001ea2000c1e1900 */
[----:B------:R-:W-:Y:S01]  /*0170*/  MOV R24, 0x18 ;  /* 0x0000001800187802 */ /* 0x000fe20000000f00 */
[----:B------:R-:W0:Y:S01]  /*0180*/  LDCU.64 UR4, c[0x4][0x10] ;  /* 0x01000200ff0477ac */ /* 0x000e220008000a00 */
[----:B------:R-:W-:Y:S01]  /*0190*/  MOV R6, R19 ;  /* 0x0000001300067202 */ /* 0x000fe20000000f00 */
[----:B------:R-:W-:Y:S01]  /*01a0*/  IMAD.MOV.U32 R7, RZ, RZ, R18 ;  /* 0x000000ffff077224 */ /* 0x000fe200078e0012 */
[----:B------:R1:W3:Y:S01]  /*01b0*/  LDC.64 R8, c[0x4][R24] ;  /* 0x0100000018087b82 */ /* 0x0002e20000000a00 */
[----:B0-----:R-:W-:Y:S02]  /*01c0*/  IMAD.U32 R4, RZ, RZ, UR4 ;  /* 0x00000004ff047e24 */ /* 0x001fe4000f8e00ff */
[----:B------:R-:W-:Y:S01]  /*01d0*/  IMAD.U32 R5, RZ, RZ, UR5 ;  /* 0x00000005ff057e24 */ /* 0x000fe2000f8e00ff */
[----:B--23--:R1:W-:Y:S06]  /*01e0*/  STL.64 [R1], R22 ;  /* 0x0000001601007387 */ /* 0x00c3ec0000100a00 */
[----:B------:R-:W-:-:S07]  /*01f0*/  LEPC R20, `(.L_x_17) ;  /* 0x000000001014794e */ /* 0x000fce0000000000 */
[----:B-1----:R-:W-:Y:S05]  /*0200*/  CALL.ABS.NOINC R8 ;  /* 0x0000000008007343 */ /* 0x002fea0003c00000 */
.L_x_17:
[----:B------:R-:W2:Y:S01]  /*0210*/  LDG.E R11, desc[UR36][R16.64+-0x1c] ;  /* 0xffffe424100b7981 */ /* 0x000ea2000c1e1900 */
[----:B------:R-:W-:Y:S01]  /*0220*/  VIADD R10, R22, 0x1 ;  /* 0x00000001160a7836 */ /* 0x000fe20000000000 */
[----:B------:R0:W1:Y:S01]  /*0230*/  LDC.64 R8, c[0x4][R24] ;  /* 0x0100000018087b82 */ /* 0x0000620000000a00 */
[----:B------:R-:W3:Y:S01]  /*0240*/  LDCU.64 UR4, c[0x4][0x10] ;  /* 0x01000200ff0477ac */ /* 0x000ee20008000a00 */
[----:B------:R-:W-:Y:S01]  /*0250*/  IMAD.MOV.U32 R6, RZ, RZ, R19 ;  /* 0x000000ffff067224 */ /* 0x000fe200078e0013 */
[----:B------:R-:W-:Y:S02]  /*0260*/  MOV R7, R18 ;  /* 0x0000001200077202 */ /* 0x000fe40000000f00 */
[----:B---3--:R-:W-:Y:S01]  /*0270*/  MOV R4, UR4 ;  /* 0x0000000400047c02 */ /* 0x008fe20008000f00 */
[----:B------:R-:W-:Y:S01]  /*0280*/  IMAD.U32 R5, RZ, RZ, UR5 ;  /* 0x00000005ff057e24 */ /* 0x000fe2000f8e00ff */
[----:B-12---:R0:W-:Y:S06]  /*0290*/  STL.64 [R1], R10 ;  /* 0x0000000a01007387 */ /* 0x0061ec0000100a00 */
[----:B------:R-:W-:-:S07]  /*02a0*/  LEPC R20, `(.L_x_18) ;  /* 0x000000001014794e */ /* 0x000fce0000000000 */
[----:B0-----:R-:W-:Y:S05]  /*02b0*/  CALL.ABS.NOINC R8 ;  /* 0x0000000008007343 */ /* 0x001fea0003c00000 */
.L_x_18:
[----:B------:R-:W2:Y:S01]  /*02c0*/  LDG.E R11, desc[UR36][R16.64+-0x18] ;  /* 0xffffe824100b7981 */ /* 0x000ea2000c1e1900 */
[----:B------:R-:W-:Y:S01]  /*02d0*/  VIADD R10, R22, 0x2 ;  /* 0x00000002160a7836 */ /* 0x000fe20000000000 */
[----:B------:R0:W1:Y:S01]  /*02e0*/  LDC.64 R8, c[0x4][R24] ;  /* 0x0100000018087b82 */ /* 0x0000620000000a00 */
[----:B------:R-:W3:Y:S01]  /*02f0*/  LDCU.64 UR4, c[0x4][0x10] ;  /* 0x01000200ff0477ac */ /* 0x000ee20008000a00 */
[----:B------:R-:W-:Y:S02]  /*0300*/  IMAD.MOV.U32 R6, RZ, RZ, R19 ;  /* 0x000000ffff067224 */ /* 0x000fe400078e0013 */
[----:B------:R-:W-:Y:S02]  /*0310*/  IMAD.MOV.U32 R7, RZ, RZ, R18 ;  /* 0x000000ffff077224 */ /* 0x000fe400078e0012 */
[----:B---3--:R-:W-:Y:S01]  /*0320*/  IMAD.U32 R4, RZ, RZ, UR4 ;  /* 0x00000004ff047e24 */ /* 0x008fe2000f8e00ff */
[----:B------:R-:W-:Y:S01]  /*0330*/  MOV R5, UR5 ;  /* 0x0000000500057c02 */ /* 0x000fe20008000f00 */
[----:B-12---:R0:W-:Y:S06]  /*0340*/  STL.64 [R1], R10 ;  /* 0x0000000a01007387 */ /* 0x0061ec0000100a00 */
[----:B------:R-:W-:-:S07]  /*0350*/  LEPC R20, `(.L_x_19) ;  /* 0x000000001014794e */ /* 0x000fce0000000000 */
[----:B0-----:R-:W-:Y:S05]  /*0360*/  CALL.ABS.NOINC R8 ;  /* 0x0000000008007343 */ /* 0x001fea0003c00000 */
.L_x_19:
[----:B------:R-:W2:Y:S01]  /*0370*/  LDG.E R11, desc[UR36][R16.64+-0x14] ;  /* 0xffffec24100b7981 */ /* 0x000ea2000c1e1900 */
[----:B------:R-:W-:Y:S01]  /*0380*/  IADD3 R10, PT, PT, R22, 0x3, RZ ;  /* 0x00000003160a7810 */ /* 0x000fe20007ffe0ff */
[----:B------:R0:W1:Y:S01]  /*0390*/  LDC.64 R8, c[0x4][R24] ;  /* 0x0100000018087b82 */ /* 0x0000620000000a00 */
[----:B------:R-:W3:Y:S01]  /*03a0*/  LDCU.64 UR4, c[0x4][0x10] ;  /* 0x01000200ff0477ac */ /* 0x000ee20008000a00 */
[----:B------:R-:W-:Y:S01]  /*03b0*/  MOV R6, R19 ;  /* 0x0000001300067202 */ /* 0x000fe20000000f00 */
[----:B------:R-:W-:Y:S02]  /*03c0*/  IMAD.MOV.U32 R7, RZ, RZ, R18 ;  /* 0x000000ffff077224 */ /* 0x000fe400078e0012 */
[----:B---3--:R-:W-:Y:S02]  /*03d0*/  IMAD.U32 R4, RZ, RZ, UR4 ;  /* 0x00000004ff047e24 */ /* 0x008fe4000f8e00ff */
[----:B------:R-:W-:Y:S01]  /*03e0*/  IMAD.U32 R5, RZ, RZ, UR5 ;  /* 0x00000005ff057e24 */ /* 0x000fe2000f8e00ff */
[----:B-12---:R0:W-:Y:S06]  /*03f0*/  STL.64 [R1], R10 ;  /* 0x0000000a01007387 */ /* 0x0061ec0000100a00 */
[----:B------:R-:W-:-:S07]  /*0400*/  LEPC R20, `(.L_x_20) ;  /* 0x000000001014794e */ /* 0x000fce0000000000 */
[----:B0-----:R-:W-:Y:S05]  /*0410*/  CALL.ABS.NOINC R8 ;  /* 0x0000000008007343 */ /* 0x001fea0003c00000 */
.L_x_20:
        /* <DEDUP_REMOVED lines=11> */
.L_x_21:
        /* <DEDUP_REMOVED lines=11> */
.L_x_22:
        /* <DEDUP_REMOVED lines=11> */
.L_x_23:
        /* <DEDUP_REMOVED lines=11> */
.L_x_24:
        /* <DEDUP_REMOVED lines=11> */
.L_x_25:
        /* <DEDUP_REMOVED lines=11> */
.L_x_26:
        /* <DEDUP_REMOVED lines=11> */
.L_x_27:
        /* <DEDUP_REMOVED lines=11> */
.L_x_28:
        /* <DEDUP_REMOVED lines=11> */
.L_x_29:
        /* <DEDUP_REMOVED lines=11> */
.L_x_30:
        /* <DEDUP_REMOVED lines=11> */
.L_x_31:
        /* <DEDUP_REMOVED lines=11> */
.L_x_32:
[----:B------:R-:W-:Y:S01]  /*0c60*/  VIADD R22, R22, 0x10 ;  /* 0x0000001016167836 */ /* 0x000fe20000000000 */
[----:B------:R-:W-:-:S04]  /*0c70*/  IADD3 R16, P1, PT, R16, 0x40, RZ ;  /* 0x0000004010107810 */ /* 0x000fc80007f3e0ff */
[----:B------:R-:W-:Y:S02]  /*0c80*/  ISETP.NE.AND P0, PT, R22, R2, PT ;  /* 0x000000021600720c */ /* 0x000fe40003f05270 */
[----:B------:R-:W-:-:S11]  /*0c90*/  IADD3.X R17, PT, PT, RZ, R17, RZ, P1, !PT ;  /* 0x00000011ff117210 */ /* 0x000fd60000ffe4ff */
[----:B------:R-:W-:Y:S05]  /*0ca0*/  @P0 BRA `(.L_x_33) ;  /* 0xfffffff4002c0947 */ /* 0x000fea000383ffff */
[----:B------:R-:W-:Y:S05]  /*0cb0*/  BSYNC.RECONVERGENT B6 ;  /* 0x0000000000067941 */ /* 0x000fea0003800200 */
.L_x_16:
[----:B------:R-:W-:-:S13]  /*0cc0*/  ISETP.NE.AND P0, PT, R25, RZ, PT ;  /* 0x000000ff1900720c */ /* 0x000fda0003f05270 */
[----:B0-----:R-:W-:Y:S05]  /*0cd0*/  @!P0 EXIT ;  /* 0x000000000000894d */ /* 0x001fea0003800000 */
[----:B------:R-:W0:Y:S01]  /*0ce0*/  LDC R23, c[0x0][0x388] ;  /* 0x0000e200ff177b82 */ /* 0x000e220000000800 */
[----:B------:R-:W-:Y:S02]  /*0cf0*/  ISETP.GE.U32.AND P0, PT, R25, 0x8, PT ;  /* 0x000000081900780c */ /* 0x000fe40003f06070 */
[----:B0-----:R-:W-:-:S11]  /*0d00*/  LOP3.LUT R23, R23, 0x7, RZ, 0xc0, !PT ;  /* 0x0000000717177812 */ /* 0x001fd600078ec0ff */
[----:B------:R-:W-:Y:S05]  /*0d10*/  @!P0 BRA `(.L_x_34) ;  /* 0x00000004006c8947 */ /* 0x000fea0003800000 */
[----:B------:R-:W0:Y:S01]  /*0d20*/  LDC.64 R16, c[0x0][0x380] ;  /* 0x0000e000ff107b82 */ /* 0x000e220000000a00 */
[----:B------:R-:W-:Y:S01]  /*0d30*/  MOV R22, 0x18 ;  /* 0x0000001800167802 */ /* 0x000fe20000000f00 */
[----:B------:R-:W1:Y:S01]  /*0d40*/  LDCU.64 UR4, c[0x4][0x10] ;  /* 0x01000200ff0477ac */ /* 0x000e620008000a00 */
[----:B0-----:R-:W-:-:S05]  /*0d50*/  IMAD.WIDE.U32 R16, R2, 0x4, R16 ;  /* 0x0000000402107825 */ /* 0x001fca00078e0010 */
[----:B------:R-:W2:Y:S01]  /*0d60*/  LDG.E R3, desc[UR36][R16.64] ;  /* 0x0000002410037981 */ /* 0x000ea2000c1e1900 */
[----:B------:R0:W3:Y:S01]  /*0d70*/  LDC.64 R8, c[0x4][R22] ;  /* 0x0100000016087b82 */ /* 0x0000e20000000a00 */
[----:B-1----:R-:W-:Y:S01]  /*0d80*/  IMAD.U32 R4, RZ, RZ, UR4 ;  /* 0x00000004ff047e24 */ /* 0x002fe2000f8e00ff */
[----:B------:R-:W-:Y:S01]  /*0d90*/  MOV R6, R19 ;  /* 0x0000001300067202 */ /* 0x000fe20000000f00 */
[----:B------:R-:W-:Y:S02]  /*0da0*/  IMAD.U32 R5, RZ, RZ, UR5 ;  /* 0x00000005ff057e24 */ /* 0x000fe4000f8e00ff */
[----:B------:R-:W-:Y:S01]  /*0db0*/  IMAD.MOV.U32 R7, RZ, RZ, R18 ;  /* 0x000000ffff077224 */ /* 0x000fe200078e0012 */
[----:B--23--:R0:W-:Y:S06]  /*0dc0*/  STL.64 [R1], R2 ;  /* 0x0000000201007387 */ /* 0x00c1ec0000100a00 */
[----:B------:R-:W-:-:S07]  /*0dd0*/  LEPC R20, `(.L_x_35) ;  /* 0x000000001014794e */ /* 0x000fce0000000000 */
[----:B0-----:R-:W-:Y:S05]  /*0de0*/  CALL.ABS.NOINC R8 ;  /* 0x0000000008007343 */ /* 0x001fea0003c00000 */
.L_x_35:
        /* <DEDUP_REMOVED lines=11> */
.L_x_36:
        /* <DEDUP_REMOVED lines=11> */
.L_x_37:
        /* <DEDUP_REMOVED lines=11> */
.L_x_38:
        /* <DEDUP_REMOVED lines=11> */
.L_x_39:
        /* <DEDUP_REMOVED lines=11> */
.L_x_40:
        /* <DEDUP_REMOVED lines=11> */
.L_x_41:
        /* <DEDUP_REMOVED lines=11> */
.L_x_42:
[----:B------:R-:W-:-:S07]  /*12c0*/  VIADD R2, R2, 0x8 ;  /* 0x0000000802027836 */ /* 0x000fce0000000000 */
.L_x_34:
[----:B------:R-:W-:-:S13]  /*12d0*/  ISETP.NE.AND P0, PT, R23, RZ, PT ;  /* 0x000000ff1700720c */ /* 0x000fda0003f05270 */
[----:B------:R-:W-:Y:S05]  /*12e0*/  @!P0 EXIT ;  /* 0x000000000000894d */ /* 0x000fea0003800000 */
        /* <DEDUP_REMOVED lines=11> */
[----:B------:R-:W-:Y:S01]  /*13a0*/  MOV R5, UR5 ;  /* 0x0000000500057c02 */ /* 0x000fe20008000f00 */
[----:B------:R-:W-:Y:S02]  /*13b0*/  IMAD.MOV.U32 R6, RZ, RZ, R19 ;  /* 0x000000ffff067224 */ /* 0x000fe400078e0013 */
[----:B------:R-:W-:Y:S01]  /*13c0*/  IMAD.MOV.U32 R7, RZ, RZ, R18 ;  /* 0x000000ffff077224 */ /* 0x000fe200078e0012 */
[----:B--23--:R0:W-:Y:S06]  /*13d0*/  STL.64 [R1], R2 ;  /* 0x0000000201007387 */ /* 0x00c1ec0000100a00 */
[----:B------:R-:W-:-:S07]  /*13e0*/  LEPC R20, `(.L_x_44) ;  /* 0x000000001014794e */ /* 0x000fce0000000000 */
[----:B0-----:R-:W-:Y:S05]  /*13f0*/  CALL.ABS.NOINC R8 ;  /* 0x0000000008007343 */ /* 0x001fea0003c00000 */
.L_x_44:
        /* <DEDUP_REMOVED lines=11> */
.L_x_45:
[----:B------:R-:W2:Y:S01]  /*14b0*/  LDG.E R11, desc[UR36][R16.64+0x8] ;  /* 0x00000824100b7981 */ /* 0x000ea2000c1e1900 */
[----:B------:R-:W-:Y:S01]  /*14c0*/  IADD3 R10, PT, PT, R2, 0x2, RZ ;  /* 0x00000002020a7810 */ /* 0x000fe20007ffe0ff */
[----:B------:R0:W1:Y:S01]  /*14d0*/  LDC.64 R8, c[0x4][R22] ;  /* 0x0100000016087b82 */ /* 0x0000620000000a00 */
[----:B------:R-:W3:Y:S01]  /*14e0*/  LDCU.64 UR4, c[0x4][0x10] ;  /* 0x01000200ff0477ac */ /* 0x000ee20008000a00 */
[----:B------:R-:W-:Y:S01]  /*14f0*/  IMAD.MOV.U32 R6, RZ, RZ, R19 ;  /* 0x000000ffff067224 */ /* 0x000fe200078e0013 */
[----:B------:R-:W-:Y:S01]  /*1500*/  MOV R7, R18 ;  /* 0x0000001200077202 */ /* 0x000fe20000000f00 */
[----:B---3--:R-:W-:Y:S01]  /*1510*/  IMAD.U32 R4, RZ, RZ, UR4 ;  /* 0x00000004ff047e24 */ /* 0x008fe2000f8e00ff */
[----:B------:R-:W-:Y:S01]  /*1520*/  MOV R5, UR5 ;  /* 0x0000000500057c02 */ /* 0x000fe20008000f00 */
[----:B-12---:R0:W-:Y:S06]  /*1530*/  STL.64 [R1], R10 ;  /* 0x0000000a01007387 */ /* 0x0061ec0000100a00 */
[----:B------:R-:W-:-:S07]  /*1540*/  LEPC R20, `(.L_x_46) ;  /* 0x000000001014794e */ /* 0x000fce0000000000 */
[----:B0-----:R-:W-:Y:S05]  /*1550*/  CALL.ABS.NOINC R8 ;  /* 0x0000000008007343 */ /* 0x001fea0003c00000 */
.L_x_46:
[----:B------:R-:W2:Y:S01]  /*1560*/  LDG.E R9, desc[UR36][R16.64+0xc] ;  /* 0x00000c2410097981 */ /* 0x000ea2000c1e1900 */
[----:B------:R-:W-:Y:S01]  /*1570*/  VIADD R8, R2, 0x3 ;  /* 0x0000000302087836 */ /* 0x000fe20000000000 */
[----:B------:R0:W1:Y:S01]  /*1580*/  LDC.64 R10, c[0x4][R22] ;  /* 0x01000000160a7b82 */ /* 0x0000620000000a00 */
[----:B------:R-:W3:Y:S01]  /*1590*/  LDCU.64 UR4, c[0x4][0x10] ;  /* 0x01000200ff0477ac */ /* 0x000ee20008000a00 */
[----:B------:R-:W-:Y:S01]  /*15a0*/  MOV R6, R19 ;  /* 0x0000001300067202 */ /* 0x000fe20000000f00 */
[----:B------:R-:W-:Y:S01]  /*15b0*/  IMAD.MOV.U32 R7, RZ, RZ, R18 ;  /* 0x000000ffff077224 */ /* 0x000fe200078e0012 */
[----:B---3--:R-:W-:Y:S01]  /*15c0*/  MOV R4, UR4 ;  /* 0x0000000400047c02 */ /* 0x008fe20008000f00 */
[----:B------:R-:W-:Y:S01]  /*15d0*/  IMAD.U32 R5, RZ, RZ, UR5 ;  /* 0x00000005ff057e24 */ /* 0x000fe2000f8e00ff */
[----:B-12---:R0:W-:Y:S06]  /*15e0*/  STL.64 [R1], R8 ;  /* 0x0000000801007387 */ /* 0x0061ec0000100a00 */
[----:B------:R-:W-:-:S07]  /*15f0*/  LEPC R20, `(.L_x_47) ;  /* 0x000000001014794e */ /* 0x000fce0000000000 */
[----:B0-----:R-:W-:Y:S05]  /*1600*/  CALL.ABS.NOINC R10 ;  /* 0x000000000a007343 */ /* 0x001fea0003c00000 */
.L_x_47:
[----:B------:R-:W-:-:S07]  /*1610*/  IADD3 R2, PT, PT, R2, 0x4, RZ ;  /* 0x0000000402027810 */ /* 0x000fce0007ffe0ff */
.L_x_43:
[----:B------:R-:W-:-:S13]  /*1620*/  ISETP.NE.AND P0, PT, R23, RZ, PT ;  /* 0x000000ff1700720c */ /* 0x000fda0003f05270 */
[----:B------:R-:W-:Y:S05]  /*1630*/  @!P0 EXIT ;  /* 0x000000000000894d */ /* 0x000fea0003800000 */
[----:B------:R-:W0:Y:S01]  /*1640*/  LDC.64 R4, c[0x0][0x380] ;  /* 0x0000e000ff047b82 */ /* 0x000e220000000a00 */
[----:B------:R-:W-:Y:S02]  /*1650*/  IMAD.MOV R16, RZ, RZ, -R23 ;  /* 0x000000ffff107224 */ /* 0x000fe400078e0a17 */
[----:B0-----:R-:W-:-:S04]  /*1660*/  IMAD.WIDE.U32 R4, R2, 0x4, R4 ;  /* 0x0000000402047825 */ /* 0x001fc800078e0004 */
[----:B------:R-:W-:Y:S01]  /*1670*/  IMAD.MOV.U32 R17, RZ, RZ, R5 ;  /* 0x000000ffff117224 */ /* 0x000fe200078e0005 */
[----:B------:R-:W-:-:S07]  /*1680*/  MOV R22, R4 ;  /* 0x0000000400167202 */ /* 0x000fce0000000f00 */
.L_x_49:
[----:B------:R-:W-:Y:S01]  /*1690*/  MOV R10, R22 ;  /* 0x00000016000a7202 */ /* 0x000fe20000000f00 */
[----:B------:R-:W-:Y:S01]  /*16a0*/  IMAD.MOV.U32 R11, RZ, RZ, R17 ;  /* 0x000000ffff0b7224 */ /* 0x000fe200078e0011 */
[----:B------:R-:W-:Y:S01]  /*16b0*/  MOV R8, 0x18 ;  /* 0x0000001800087802 */ /* 0x000fe20000000f00 */
[----:B------:R-:W0:Y:S03]  /*16c0*/  LDCU.64 UR4, c[0x4][0x10] ;  /* 0x01000200ff0477ac */ /* 0x000e260008000a00 */
[----:B------:R-:W2:Y:S01]  /*16d0*/  LDG.E R3, desc[UR36][R10.64] ;  /* 0x000000240a037981 */ /* 0x000ea2000c1e1900 */
[----:B------:R-:W-:Y:S01]  /*16e0*/  IADD3 R16, PT, PT, R16, 0x1, RZ ;  /* 0x0000000110107810 */ /* 0x000fe20007ffe0ff */
[----:B------:R-:W1:Y:S01]  /*16f0*/  LDC.64 R8, c[0x4][R8] ;  /* 0x0100000008087b82 */ /* 0x000e620000000a00 */
[----:B------:R-:W-:Y:S01]  /*1700*/  IMAD.MOV.U32 R6, RZ, RZ, R19 ;  /* 0x000000ffff067224 */ /* 0x000fe200078e0013 */
[----:B------:R-:W-:-:S02]  /*1710*/  MOV R7, R18 ;  /* 0x0000001200077202 */ /* 0x000fc40000000f00 */
[----:B------:R-:W-:-:S04]  /*1720*/  ISETP.NE.AND P0, PT, R16, RZ, PT ;  /* 0x000000ff1000720c */ /* 0x000fc80003f05270 */
[----:B------:R-:W-:Y:S01]  /*1730*/  P2R R23, PR, RZ, 0x1 ;  /* 0x00000001ff177803 */ /* 0x000fe20000000000 */
[----:B0-----:R-:W-:Y:S01]  /*1740*/  IMAD.U32 R4, RZ, RZ, UR4 ;  /* 0x00000004ff047e24 */ /* 0x001fe2000f8e00ff */
[----:B------:R-:W-:Y:S01]  /*1750*/  MOV R5, UR5 ;  /* 0x0000000500057c02 */ /* 0x000fe20008000f00 */
[----:B-12---:R0:W-:Y:S06]  /*1760*/  STL.64 [R1], R2 ;  /* 0x0000000201007387 */ /* 0x0061ec0000100a00 */
[----:B------:R-:W-:-:S07]  /*1770*/  LEPC R20, `(.L_x_48) ;  /* 0x000000001014794e */ /* 0x000fce0000000000 */
[----:B0-----:R-:W-:Y:S05]  /*1780*/  CALL.ABS.NOINC R8 ;  /* 0x0000000008007343 */ /* 0x001fea0003c00000 */
.L_x_48:
[----:B------:R-:W-:Y:S01]  /*1790*/  ISETP.NE.AND P6, PT, R23, RZ, PT ;  /* 0x000000ff1700720c */ /* 0x000fe20003fc5270 */
[----:B------:R-:W-:Y:S01]  /*17a0*/  VIADD R2, R2, 0x1 ;  /* 0x0000000102027836 */ /* 0x000fe20000000000 */
[----:B------:R-:W-:-:S04]  /*17b0*/  IADD3 R22, P0, PT, R22, 0x4, RZ ;  /* 0x0000000416167810 */ /* 0x000fc80007f1e0ff */
[----:B------:R-:W-:-:S07]  /*17c0*/  IADD3.X R17, PT, PT, RZ, R17, RZ, P0, !PT ;  /* 0x00000011ff117210 */ /* 0x000fce00007fe4ff */
[----:B------:R-:W-:Y:S05]  /*17d0*/  @P6 BRA `(.L_x_49) ;  /* 0xfffffffc00ac6947 */ /* 0x000fea000383ffff */
[----:B------:R-:W-:Y:S05]  /*17e0*/  EXIT ;  /* 0x000000000000794d */ /* 0x000fea0003800000 */
.L_x_50:
        /* <DEDUP_REMOVED lines=9> */
.L_x_54:


//--------------------- .text._Z15get_req_per_facPiS_P11request_stri --------------------------
	.section	.text._Z15get_req_per_facPiS_P11request_stri,"ax",@progbits
	.align	128
        .global         _Z15get_req_per_facPiS_P11request_stri
        .type           _Z15get_req_per_facPiS_P11request_stri,@function
        .size           _Z15get_req_per_facPiS_P11request_stri,(.L_x_55 - _Z15get_req_per_facPiS_P11request_stri)
        .other          _Z15get_req_per_facPiS_P11request_stri,@"STO_CUDA_ENTRY STV_DEFAULT"
_Z15get_req_per_facPiS_P11request_stri:
.text._Z15get_req_per_facPiS_P11request_stri:
[----:B------:R-:W-:Y:S01]  /*0000*/  LDC R1, c[0x0][0x37c] ;  /* 0x0000df00ff017b82 */ /* 0x000fe20000000800 */
[----:B------:R-:W0:Y:S07]  /*0010*/  S2R R0, SR_TID.X ;  /* 0x0000000000007919 */ /* 0x000e2e0000002100 */
[----:B------:R-:W0:Y:S01]  /*0020*/  S2UR UR4, SR_CTAID.X ;  /* 0x00000000000479c3 */ /* 0x000e220000002500 */
[----:B------:R-:W1:Y:S07]  /*0030*/  LDCU UR5, c[0x0][0x398] ;  /* 0x00007300ff0577ac */ /* 0x000e6e0008000800 */
[----:B------:R-:W0:Y:S02]  /*0040*/  LDC R5, c[0x0][0x360] ;  /* 0x0000d800ff057b82 */ /* 0x000e240000000800 */
[----:B0-----:R-:W-:-:S05]  /*0050*/  IMAD R5, R5, UR4, R0 ;  /* 0x0000000405057c24 */ /* 0x001fca000f8e0200 */
[----:B-1----:R-:W-:-:S13]  /*0060*/  ISETP.GE.AND P0, PT, R5, UR5, PT ;  /* 0x0000000505007c0c */ /* 0x002fda000bf06270 */
[----:B------:R-:W-:Y:S05]  /*0070*/  @P0 EXIT ;  /* 0x000000000000094d */ /* 0x000fea0003800000 */
[----:B------:R-:W0:Y:S01]  /*0080*/  LDC.64 R2, c[0x0][0x390] ;  /* 0x0000e400ff027b82 */ /* 0x000e220000000a00 */
[----:B------:R-:W1:Y:S01]  /*0090*/  LDCU.64 UR4, c[0x0][0x358] ;  /* 0x00006b00ff0477ac */ /* 0x000e620008000a00 */
[----:B0-----:R-:W-:-:S06]  /*00a0*/  IMAD.WIDE R2, R5, 0x14, R2 ;  /* 0x0000001405027825 */ /* 0x001fcc00078e0202 */
[----:B------:R-:W0:Y:S01]  /*00b0*/  LDC.64 R4, c[0x0][0x388] ;  /* 0x0000e200ff047b82 */ /* 0x000e220000000a00 */
[----:B-1----:R-:W0:Y:S04]  /*00c0*/  LDG.E R7, desc[UR4][R2.64+0x4] ;  /* 0x0000040402077981 */ /* 0x002e28000c1e1900 */
[----:B------:R-:W2:Y:S01]  /*00d0*/  LDG.E R0, desc[UR4][R2.64+0x8] ;  /* 0x0000080402007981 */ /* 0x000ea2000c1e1900 */
[----:B0-----:R-:W-:Y:S02]  /*00e0*/  IMAD.WIDE R4, R7, 0x4, R4 ;  /* 0x0000000407047825 */ /* 0x001fe400078e0204 */
[----:B------:R-:W0:Y:S04]  /*00f0*/  LDC.64 R6, c[0x0][0x380] ;  /* 0x0000e000ff067b82 */ /* 0x000e280000000a00 */
[----:B------:R-:W2:Y:S01]  /*0100*/  LDG.E R5, desc[UR4][R4.64] ;  /* 0x0000000404057981 */ /* 0x000ea2000c1e1900 */
[----:B------:R-:W-:Y:S01]  /*0110*/  HFMA2 R11, -RZ, RZ, 0, 5.9604644775390625e-08 ;  /* 0x00000001ff0b7431 */ /* 0x000fe200000001ff */
[----:B--2---:R-:W-:-:S05]  /*0120*/  IADD3 R9, PT, PT, R0, R5, RZ ;  /* 0x0000000500097210 */ /* 0x004fca0007ffe0ff */
[----:B0-----:R-:W-:-:S05]  /*0130*/  IMAD.WIDE R6, R9, 0x4, R6 ;  /* 0x0000000409067825 */ /* 0x001fca00078e0206 */
[----:B------:R-:W-:Y:S01]  /*0140*/  REDG.E.ADD.STRONG.GPU desc[UR4][R6.64], R11 ;  /* 0x0000000b0600798e */ /* 0x000fe2000c12e104 */
[----:B------:R-:W-:Y:S05]  /*0150*/  EXIT ;  /* 0x000000000000794d */ /* 0x000fea0003800000 */
.L_x_51:
        /* <DEDUP_REMOVED lines=10> */
.L_x_55:


//--------------------- .text._Z8set_varsii       --------------------------
	.section	.text._Z8set_varsii,"ax",@progbits
	.align	128
        .global         _Z8set_varsii
        .type           _Z8set_varsii,@function
        .size           _Z8set_varsii,(.L_x_56 - _Z8set_varsii)
        .other          _Z8set_varsii,@"STO_CUDA_ENTRY STV_DEFAULT"
_Z8set_varsii:
.text._Z8set_varsii:
[----:B------:R-:W-:Y:S08]  /*0000*/  LDC R1, c[0x0][0x37c] ;  /* 0x0000df00ff017b82 */ /* 0x000ff00000000800 */
[----:B------:R-:W0:Y:S01]  /*0010*/  LDC.64 R2, c[0x4][RZ] ;  /* 0x01000000ff027b82 */ /* 0x000e220000000a00 */
[----:B------:R-:W0:Y:S07]  /*0020*/  LDCU.64 UR4, c[0x0][0x358] ;  /* 0x00006b00ff0477ac */ /* 0x000e2e0008000a00 */
[----:B------:R-:W0:Y:S08]  /*0030*/  LDC.64 R6, c[0x0][0x380] ;  /* 0x0000e000ff067b82 */ /* 0x000e300000000a00 */
[----:B------:R-:W1:Y:S01]  /*0040*/  LDC.64 R4, c[0x4][0x8] ;  /* 0x01000200ff047b82 */ /* 0x000e620000000a00 */
[----:B0-----:R-:W-:Y:S04]  /*0050*/  STG.E desc[UR4][R2.64], R6 ;  /* 0x0000000602007986 */ /* 0x001fe8000c101904 */
[----:B-1----:R-:W-:Y:S01]  /*0060*/  STG.E desc[UR4][R4.64], R7 ;  /* 0x0000000704007986 */ /* 0x002fe2000c101904 */
[----:B------:R-:W-:Y:S05]  /*0070*/  EXIT ;  /* 0x000000000000794d */ /* 0x000fea0003800000 */
.L_x_52:
        /* <DEDUP_REMOVED lines=16> */
.L_x_56:


//--------------------- .nv.global.init           --------------------------
	.section	.nv.global.init,"aw",@progbits
.nv.global.init:
	.type		$str,@object
	.size		$str,(.L_2 - $str)
$str:
        /*0000*/ 	.byte	0x25, 0x64, 0x3a, 0x20, 0x20, 0x25, 0x64, 0x0a, 0x00
.L_2:


//--------------------- .nv.shared.reserved.0     --------------------------
	.section	.nv.shared.reserved.0,"aw",@nobits
	.weak		__nv_reservedSMEM_offset_0_alias
	.size		__nv_reservedSMEM_offset_0_alias, 0, 64
	.other		__nv_reservedSMEM_offset_0_alias,@"STO_CUDA_RESERVED_SHARED STV_DEFAULT"
__nv_reservedSMEM_offset_0_alias:
	.zero		0
	.zero		64


//--------------------- .nv.global                --------------------------
	.section	.nv.global,"aw",@nobits
	.align	4
.nv.global:
	.type		d_N,@object
	.size		d_N,(d_R - d_N)
d_N:
	.zero		4
	.type		d_R,@object
	.size		d_R,(.L_1 - d_R)
d_R:
	.zero		4
.L_1:


//--------------------- .nv.constant0._Z5solvePiS_P11request_strS_S_S_S_i --------------------------
	.section	.nv.constant0._Z5solvePiS_P11request_strS_S_S_S_i,"a",@progbits
	.sectionflags	@""
	.align	4
.nv.constant0._Z5solvePiS_P11request_strS_S_S_S_i:
	.zero		956


//--------------------- .nv.constant0._Z11print_debugPii --------------------------
	.section	.nv.constant0._Z11print_debugPii,"a",@progbits
	.sectionflags	@""
	.align	4
.nv.constant0._Z11print_debugPii:
	.zero		908


//--------------------- .nv.constant0._Z15get_req_per_facPiS_P11request_stri --------------------------
	.section	.nv.constant0._Z15get_req_per_facPiS_P11request_stri,"a",@progbits
	.sectionflags	@""
	.align	4
.nv.constant0._Z15get_req_per_facPiS_P11request_stri:
	.zero		924


//--------------------- .nv.constant0._Z8set_varsii --------------------------
	.section	.nv.constant0._Z8set_varsii,"a",@progbits
	.sectionflags	@""
	.align	4
.nv.constant0._Z8set_varsii:
	.zero		904


//--------------------- SYMBOLS --------------------------

	.type		.nv.reservedSmem.offset0,@object
	.size		.nv.reservedSmem.offset0,0x4
	.type		vprintf,@function
